//
// Generated by NVIDIA NVVM Compiler
//
// Compiler Build ID: CL-36424714
// Cuda compilation tools, release 13.0, V13.0.88
// Based on NVVM 20.0.0
//

.version 9.0
.target sm_100
.address_size 64

	// .globl	_Z21integrate_orbit_eulerPfS_S_S_
.func  (.param .b64 func_retval0) __internal_accurate_pow
(
	.param .b64 __internal_accurate_pow_param_0
)
;

.visible .entry _Z21integrate_orbit_eulerPfS_S_S_(
	.param .u64 .ptr .align 1 _Z21integrate_orbit_eulerPfS_S_S__param_0,
	.param .u64 .ptr .align 1 _Z21integrate_orbit_eulerPfS_S_S__param_1,
	.param .u64 .ptr .align 1 _Z21integrate_orbit_eulerPfS_S_S__param_2,
	.param .u64 .ptr .align 1 _Z21integrate_orbit_eulerPfS_S_S__param_3
)
{
	.reg .pred 	%p<25>;
	.reg .b32 	%r<42>;
	.reg .b32 	%f<51>;
	.reg .b64 	%rd<19>;
	.reg .b64 	%fd<40>;

	ld.param.u64 	%rd5, [_Z21integrate_orbit_eulerPfS_S_S__param_0];
	ld.param.u64 	%rd6, [_Z21integrate_orbit_eulerPfS_S_S__param_1];
	ld.param.u64 	%rd7, [_Z21integrate_orbit_eulerPfS_S_S__param_2];
	ld.param.u64 	%rd8, [_Z21integrate_orbit_eulerPfS_S_S__param_3];
	cvta.to.global.u64 	%rd9, %rd8;
	cvta.to.global.u64 	%rd10, %rd7;
	cvta.to.global.u64 	%rd11, %rd6;
	cvta.to.global.u64 	%rd12, %rd5;
	mov.u32 	%r12, %tid.x;
	mov.u32 	%r13, %ntid.x;
	mov.u32 	%r14, %ctaid.x;
	mov.u32 	%r15, %ctaid.y;
	mov.u32 	%r16, %nctaid.x;
	mad.lo.s32 	%r17, %r15, %r16, %r14;
	mad.lo.s32 	%r18, %r17, %r13, %r12;
	mul.lo.s32 	%r19, %r18, 500;
	mul.wide.s32 	%rd13, %r19, 4;
	add.s64 	%rd1, %rd12, %rd13;
	ld.global.f32 	%f50, [%rd1];
	add.s64 	%rd2, %rd11, %rd13;
	ld.global.f32 	%f49, [%rd2];
	add.s64 	%rd3, %rd10, %rd13;
	ld.global.f32 	%f48, [%rd3];
	add.s64 	%rd4, %rd9, %rd13;
	ld.global.f32 	%f47, [%rd4];
	mov.f64 	%fd15, 0d3FF8000000000000;
	{
	.reg .b32 %temp; 
	mov.b64 	{%temp, %r1}, %fd15;
	}
	and.b32  	%r2, %r1, 2146435072;
	setp.eq.s32 	%p2, %r2, 1073741824;
	setp.lt.s32 	%p3, %r1, 0;
	selp.b32 	%r3, 0, 2146435072, %p3;
	and.b32  	%r20, %r1, 2147483647;
	setp.ne.s32 	%p4, %r20, 1071644672;
	and.pred  	%p1, %p2, %p4;
	or.b32  	%r4, %r3, -2147483648;
	mov.b32 	%r40, 0;
$L__BB0_1:
	mov.b32 	%r41, 0;
$L__BB0_2:
	mul.f32 	%f23, %f49, %f49;
	fma.rn.f32 	%f24, %f50, %f50, %f23;
	sqrt.rn.f32 	%f13, %f24;
	mul.f32 	%f25, %f13, %f13;
	cvt.f64.f32 	%fd16, %f25;
	add.f64 	%fd1, %fd16, 0d3FF0000000000000;
	{
	.reg .b32 %temp; 
	mov.b64 	{%temp, %r7}, %fd1;
	}
	setp.neu.f64 	%p5, %fd1, 0d0000000000000000;
	@%p5 bra 	$L__BB0_4;
	setp.lt.s32 	%p7, %r1, 0;
	setp.eq.s32 	%p8, %r2, 1073741824;
	selp.b32 	%r22, %r7, 0, %p8;
	or.b32  	%r23, %r22, 2146435072;
	selp.b32 	%r24, %r23, %r22, %p7;
	mov.b32 	%r25, 0;
	mov.b64 	%fd37, {%r25, %r24};
	bra.uni 	$L__BB0_5;
$L__BB0_4:
	abs.f64 	%fd17, %fd1;
	{ // callseq 0, 0
	.param .b64 param0;
	st.param.f64 	[param0], %fd17;
	.param .b64 retval0;
	call.uni (retval0), 
	__internal_accurate_pow, 
	(
	param0
	);
	ld.param.f64 	%fd18, [retval0];
	} // callseq 0
	setp.lt.s32 	%p6, %r7, 0;
	selp.f64 	%fd37, 0dFFF8000000000000, %fd18, %p6;
$L__BB0_5:
	add.f64 	%fd20, %fd1, 0d3FF8000000000000;
	{
	.reg .b32 %temp; 
	mov.b64 	{%temp, %r26}, %fd20;
	}
	and.b32  	%r27, %r26, 2146435072;
	setp.ne.s32 	%p9, %r27, 2146435072;
	@%p9 bra 	$L__BB0_10;
	setp.num.f64 	%p10, %fd1, %fd1;
	@%p10 bra 	$L__BB0_8;
	mov.f64 	%fd21, 0d3FF8000000000000;
	add.rn.f64 	%fd37, %fd1, %fd21;
	bra.uni 	$L__BB0_10;
$L__BB0_8:
	setp.neu.f64 	%p11, %fd1, 0d7FF0000000000000;
	@%p11 bra 	$L__BB0_10;
	setp.lt.s32 	%p12, %r7, 0;
	selp.b32 	%r28, %r4, %r3, %p1;
	selp.b32 	%r29, %r28, %r3, %p12;
	mov.b32 	%r30, 0;
	mov.b64 	%fd37, {%r30, %r29};
$L__BB0_10:
	setp.eq.f64 	%p13, %fd1, 0d3FF0000000000000;
	selp.f64 	%fd22, 0d3FF0000000000000, %fd37, %p13;
	cvt.f64.f32 	%fd23, %f13;
	mul.f64 	%fd24, %fd23, 0d401135408DB3093D;
	div.rn.f64 	%fd25, %fd24, %fd22;
	cvt.rn.f32.f64 	%f26, %fd25;
	mul.f32 	%f27, %f50, %f26;
	div.rn.f32 	%f28, %f27, %f13;
	mul.f32 	%f29, %f49, %f26;
	div.rn.f32 	%f30, %f29, %f13;
	mul.f32 	%f31, %f28, 0f38D1B717;
	sub.f32 	%f14, %f48, %f31;
	fma.rn.f32 	%f15, %f14, 0f38D1B717, %f50;
	mul.f32 	%f32, %f30, 0f38D1B717;
	sub.f32 	%f16, %f47, %f32;
	fma.rn.f32 	%f17, %f16, 0f38D1B717, %f49;
	mul.f32 	%f33, %f17, %f17;
	fma.rn.f32 	%f34, %f15, %f15, %f33;
	sqrt.rn.f32 	%f18, %f34;
	mul.f32 	%f35, %f18, %f18;
	cvt.f64.f32 	%fd26, %f35;
	add.f64 	%fd8, %fd26, 0d3FF0000000000000;
	{
	.reg .b32 %temp; 
	mov.b64 	{%temp, %r8}, %fd8;
	}
	setp.eq.f64 	%p14, %fd8, 0d0000000000000000;
	@%p14 bra 	$L__BB0_12;
	abs.f64 	%fd27, %fd8;
	{ // callseq 1, 0
	.param .b64 param0;
	st.param.f64 	[param0], %fd27;
	.param .b64 retval0;
	call.uni (retval0), 
	__internal_accurate_pow, 
	(
	param0
	);
	ld.param.f64 	%fd28, [retval0];
	} // callseq 1
	setp.lt.s32 	%p15, %r8, 0;
	selp.f64 	%fd39, 0dFFF8000000000000, %fd28, %p15;
	bra.uni 	$L__BB0_13;
$L__BB0_12:
	setp.lt.s32 	%p16, %r1, 0;
	setp.eq.s32 	%p17, %r2, 1073741824;
	selp.b32 	%r31, %r8, 0, %p17;
	or.b32  	%r32, %r31, 2146435072;
	selp.b32 	%r33, %r32, %r31, %p16;
	mov.b32 	%r34, 0;
	mov.b64 	%fd39, {%r34, %r33};
$L__BB0_13:
	add.f64 	%fd30, %fd8, 0d3FF8000000000000;
	{
	.reg .b32 %temp; 
	mov.b64 	{%temp, %r35}, %fd30;
	}
	and.b32  	%r36, %r35, 2146435072;
	setp.ne.s32 	%p18, %r36, 2146435072;
	@%p18 bra 	$L__BB0_18;
	setp.nan.f64 	%p19, %fd8, %fd8;
	@%p19 bra 	$L__BB0_17;
	setp.neu.f64 	%p20, %fd8, 0d7FF0000000000000;
	@%p20 bra 	$L__BB0_18;
	setp.lt.s32 	%p21, %r8, 0;
	selp.b32 	%r37, %r4, %r3, %p1;
	selp.b32 	%r38, %r37, %r3, %p21;
	mov.b32 	%r39, 0;
	mov.b64 	%fd39, {%r39, %r38};
	bra.uni 	$L__BB0_18;
$L__BB0_17:
	mov.f64 	%fd31, 0d3FF8000000000000;
	add.rn.f64 	%fd39, %fd8, %fd31;
$L__BB0_18:
	setp.eq.f64 	%p22, %fd8, 0d3FF0000000000000;
	selp.f64 	%fd32, 0d3FF0000000000000, %fd39, %p22;
	cvt.f64.f32 	%fd33, %f18;
	mul.f64 	%fd34, %fd33, 0d401135408DB3093D;
	div.rn.f64 	%fd35, %fd34, %fd32;
	cvt.rn.f32.f64 	%f36, %fd35;
	mul.f32 	%f37, %f15, %f36;
	div.rn.f32 	%f38, %f37, %f18;
	mul.f32 	%f39, %f17, %f36;
	div.rn.f32 	%f40, %f39, %f18;
	mul.f32 	%f41, %f38, 0f38D1B717;
	sub.f32 	%f48, %f14, %f41;
	fma.rn.f32 	%f50, %f48, 0f38D1B717, %f15;
	mul.f32 	%f42, %f40, 0f38D1B717;
	sub.f32 	%f47, %f16, %f42;
	fma.rn.f32 	%f49, %f47, 0f38D1B717, %f17;
	add.s32 	%r41, %r41, 2;
	setp.ne.s32 	%p23, %r41, 100;
	@%p23 bra 	$L__BB0_2;
	mul.wide.u32 	%rd14, %r40, 4;
	add.s64 	%rd15, %rd1, %rd14;
	st.global.f32 	[%rd15], %f50;
	add.s64 	%rd16, %rd2, %rd14;
	st.global.f32 	[%rd16], %f49;
	add.s64 	%rd17, %rd3, %rd14;
	st.global.f32 	[%rd17], %f48;
	add.s64 	%rd18, %rd4, %rd14;
	st.global.f32 	[%rd18], %f47;
	add.s32 	%r40, %r40, 1;
	setp.ne.s32 	%p24, %r40, 500;
	@%p24 bra 	$L__BB0_1;
	ret;

}
	// .globl	_Z6squarePf
.visible .entry _Z6squarePf(
	.param .u64 .ptr .align 1 _Z6squarePf_param_0
)
{
	.reg .b32 	%r<8>;
	.reg .b32 	%f<3>;
	.reg .b64 	%rd<5>;

	ld.param.u64 	%rd1, [_Z6squarePf_param_0];
	cvta.to.global.u64 	%rd2, %rd1;
	mov.u32 	%r1, %tid.x;
	mov.u32 	%r2, %ntid.x;
	mov.u32 	%r3, %ctaid.x;
	mov.u32 	%r4, %ctaid.y;
	mov.u32 	%r5, %nctaid.x;
	mad.lo.s32 	%r6, %r4, %r5, %r3;
	mad.lo.s32 	%r7, %r6, %r2, %r1;
	mul.wide.s32 	%rd3, %r7, 4;
	add.s64 	%rd4, %rd2, %rd3;
	ld.global.f32 	%f1, [%rd4];
	add.f32 	%f2, %f1, 0f3F800000;
	st.global.f32 	[%rd4], %f2;
	ret;

}
.func  (.param .b64 func_retval0) __internal_accurate_pow(
	.param .b64 __internal_accurate_pow_param_0
)
{
	.reg .pred 	%p<8>;
	.reg .b32 	%r<49>;
	.reg .b32 	%f<3>;
	.reg .b64 	%fd<109>;

	ld.param.f64 	%fd10, [__internal_accurate_pow_param_0];
	{
	.reg .b32 %temp; 
	mov.b64 	{%temp, %r46}, %fd10;
	}
	{
	.reg .b32 %temp; 
	mov.b64 	{%r45, %temp}, %fd10;
	}
	shr.u32 	%r47, %r46, 20;
	setp.gt.u32 	%p1, %r46, 1048575;
	@%p1 bra 	$L__BB2_2;
	mul.f64 	%fd11, %fd10, 0d4350000000000000;
	{
	.reg .b32 %temp; 
	mov.b64 	{%temp, %r46}, %fd11;
	}
	{
	.reg .b32 %temp; 
	mov.b64 	{%r45, %temp}, %fd11;
	}
	shr.u32 	%r16, %r46, 20;
	add.s32 	%r47, %r16, -54;
$L__BB2_2:
	add.s32 	%r48, %r47, -1023;
	and.b32  	%r17, %r46, -2146435073;
	or.b32  	%r18, %r17, 1072693248;
	mov.b64 	%fd107, {%r45, %r18};
	setp.lt.u32 	%p2, %r18, 1073127583;
	@%p2 bra 	$L__BB2_4;
	{
	.reg .b32 %temp; 
	mov.b64 	{%r19, %temp}, %fd107;
	}
	{
	.reg .b32 %temp; 
	mov.b64 	{%temp, %r20}, %fd107;
	}
	add.s32 	%r21, %r20, -1048576;
	mov.b64 	%fd107, {%r19, %r21};
	add.s32 	%r48, %r47, -1022;
$L__BB2_4:
	add.f64 	%fd12, %fd107, 0dBFF0000000000000;
	add.f64 	%fd13, %fd107, 0d3FF0000000000000;
	rcp.approx.ftz.f64 	%fd14, %fd13;
	neg.f64 	%fd15, %fd13;
	fma.rn.f64 	%fd16, %fd15, %fd14, 0d3FF0000000000000;
	fma.rn.f64 	%fd17, %fd16, %fd16, %fd16;
	fma.rn.f64 	%fd18, %fd17, %fd14, %fd14;
	mul.f64 	%fd19, %fd12, %fd18;
	fma.rn.f64 	%fd20, %fd12, %fd18, %fd19;
	mul.f64 	%fd21, %fd20, %fd20;
	fma.rn.f64 	%fd22, %fd21, 0d3EB0F5FF7D2CAFE2, 0d3ED0F5D241AD3B5A;
	fma.rn.f64 	%fd23, %fd22, %fd21, 0d3EF3B20A75488A3F;
	fma.rn.f64 	%fd24, %fd23, %fd21, 0d3F1745CDE4FAECD5;
	fma.rn.f64 	%fd25, %fd24, %fd21, 0d3F3C71C7258A578B;
	fma.rn.f64 	%fd26, %fd25, %fd21, 0d3F6249249242B910;
	fma.rn.f64 	%fd27, %fd26, %fd21, 0d3F89999999999DFB;
	sub.f64 	%fd28, %fd12, %fd20;
	add.f64 	%fd29, %fd28, %fd28;
	neg.f64 	%fd30, %fd20;
	fma.rn.f64 	%fd31, %fd30, %fd12, %fd29;
	mul.f64 	%fd32, %fd18, %fd31;
	fma.rn.f64 	%fd33, %fd21, %fd27, 0d3FB5555555555555;
	mov.f64 	%fd34, 0d3FB5555555555555;
	sub.f64 	%fd35, %fd34, %fd33;
	fma.rn.f64 	%fd36, %fd21, %fd27, %fd35;
	add.f64 	%fd37, %fd36, 0dBC46A4CB00B9E7B0;
	add.f64 	%fd38, %fd33, %fd37;
	sub.f64 	%fd39, %fd33, %fd38;
	add.f64 	%fd40, %fd37, %fd39;
	mul.rn.f64 	%fd41, %fd20, %fd20;
	neg.f64 	%fd42, %fd41;
	fma.rn.f64 	%fd43, %fd20, %fd20, %fd42;
	{
	.reg .b32 %temp; 
	mov.b64 	{%r22, %temp}, %fd32;
	}
	{
	.reg .b32 %temp; 
	mov.b64 	{%temp, %r23}, %fd32;
	}
	add.s32 	%r24, %r23, 1048576;
	mov.b64 	%fd44, {%r22, %r24};
	fma.rn.f64 	%fd45, %fd20, %fd44, %fd43;
	mul.rn.f64 	%fd46, %fd41, %fd20;
	neg.f64 	%fd47, %fd46;
	fma.rn.f64 	%fd48, %fd41, %fd20, %fd47;
	fma.rn.f64 	%fd49, %fd41, %fd32, %fd48;
	fma.rn.f64 	%fd50, %fd45, %fd20, %fd49;
	mul.rn.f64 	%fd51, %fd38, %fd46;
	neg.f64 	%fd52, %fd51;
	fma.rn.f64 	%fd53, %fd38, %fd46, %fd52;
	fma.rn.f64 	%fd54, %fd38, %fd50, %fd53;
	fma.rn.f64 	%fd55, %fd40, %fd46, %fd54;
	add.f64 	%fd56, %fd51, %fd55;
	sub.f64 	%fd57, %fd51, %fd56;
	add.f64 	%fd58, %fd55, %fd57;
	add.f64 	%fd59, %fd20, %fd56;
	sub.f64 	%fd60, %fd20, %fd59;
	add.f64 	%fd61, %fd56, %fd60;
	add.f64 	%fd62, %fd58, %fd61;
	add.f64 	%fd63, %fd32, %fd62;
	add.f64 	%fd64, %fd59, %fd63;
	sub.f64 	%fd65, %fd59, %fd64;
	add.f64 	%fd66, %fd63, %fd65;
	xor.b32  	%r25, %r48, -2147483648;
	mov.b32 	%r26, 1127219200;
	mov.b64 	%fd67, {%r25, %r26};
	mov.b32 	%r27, -2147483648;
	mov.b64 	%fd68, {%r27, %r26};
	sub.f64 	%fd69, %fd67, %fd68;
	fma.rn.f64 	%fd70, %fd69, 0d3FE62E42FEFA39EF, %fd64;
	fma.rn.f64 	%fd71, %fd69, 0dBFE62E42FEFA39EF, %fd70;
	sub.f64 	%fd72, %fd71, %fd64;
	sub.f64 	%fd73, %fd66, %fd72;
	fma.rn.f64 	%fd74, %fd69, 0d3C7ABC9E3B39803F, %fd73;
	add.f64 	%fd75, %fd70, %fd74;
	sub.f64 	%fd76, %fd70, %fd75;
	add.f64 	%fd77, %fd74, %fd76;
	mov.f64 	%fd78, 0d3FF8000000000000;
	{
	.reg .b32 %temp; 
	mov.b64 	{%temp, %r28}, %fd78;
	}
	{
	.reg .b32 %temp; 
	mov.b64 	{%r29, %temp}, %fd78;
	}
	shl.b32 	%r30, %r28, 1;
	setp.gt.u32 	%p3, %r30, -33554433;
	and.b32  	%r31, %r28, -15728641;
	selp.b32 	%r32, %r31, %r28, %p3;
	mov.b64 	%fd79, {%r29, %r32};
	mul.rn.f64 	%fd80, %fd75, %fd79;
	neg.f64 	%fd81, %fd80;
	fma.rn.f64 	%fd82, %fd75, %fd79, %fd81;
	fma.rn.f64 	%fd83, %fd77, %fd79, %fd82;
	add.f64 	%fd4, %fd80, %fd83;
	sub.f64 	%fd84, %fd80, %fd4;
	add.f64 	%fd5, %fd83, %fd84;
	fma.rn.f64 	%fd85, %fd4, 0d3FF71547652B82FE, 0d4338000000000000;
	{
	.reg .b32 %temp; 
	mov.b64 	{%r13, %temp}, %fd85;
	}
	mov.f64 	%fd86, 0dC338000000000000;
	add.rn.f64 	%fd87, %fd85, %fd86;
	fma.rn.f64 	%fd88, %fd87, 0dBFE62E42FEFA39EF, %fd4;
	fma.rn.f64 	%fd89, %fd87, 0dBC7ABC9E3B39803F, %fd88;
	fma.rn.f64 	%fd90, %fd89, 0d3E5ADE1569CE2BDF, 0d3E928AF3FCA213EA;
	fma.rn.f64 	%fd91, %fd90, %fd89, 0d3EC71DEE62401315;
	fma.rn.f64 	%fd92, %fd91, %fd89, 0d3EFA01997C89EB71;
	fma.rn.f64 	%fd93, %fd92, %fd89, 0d3F2A01A014761F65;
	fma.rn.f64 	%fd94, %fd93, %fd89, 0d3F56C16C1852B7AF;
	fma.rn.f64 	%fd95, %fd94, %fd89, 0d3F81111111122322;
	fma.rn.f64 	%fd96, %fd95, %fd89, 0d3FA55555555502A1;
	fma.rn.f64 	%fd97, %fd96, %fd89, 0d3FC5555555555511;
	fma.rn.f64 	%fd98, %fd97, %fd89, 0d3FE000000000000B;
	fma.rn.f64 	%fd99, %fd98, %fd89, 0d3FF0000000000000;
	fma.rn.f64 	%fd100, %fd99, %fd89, 0d3FF0000000000000;
	{
	.reg .b32 %temp; 
	mov.b64 	{%r14, %temp}, %fd100;
	}
	{
	.reg .b32 %temp; 
	mov.b64 	{%temp, %r15}, %fd100;
	}
	shl.b32 	%r33, %r13, 20;
	add.s32 	%r34, %r33, %r15;
	mov.b64 	%fd108, {%r14, %r34};
	{
	.reg .b32 %temp; 
	mov.b64 	{%temp, %r35}, %fd4;
	}
	mov.b32 	%f2, %r35;
	abs.f32 	%f1, %f2;
	setp.lt.f32 	%p4, %f1, 0f4086232B;
	@%p4 bra 	$L__BB2_7;
	setp.lt.f64 	%p5, %fd4, 0d0000000000000000;
	add.f64 	%fd101, %fd4, 0d7FF0000000000000;
	selp.f64 	%fd108, 0d0000000000000000, %fd101, %p5;
	setp.geu.f32 	%p6, %f1, 0f40874800;
	@%p6 bra 	$L__BB2_7;
	shr.u32 	%r36, %r13, 31;
	add.s32 	%r37, %r13, %r36;
	shr.s32 	%r38, %r37, 1;
	shl.b32 	%r39, %r38, 20;
	add.s32 	%r40, %r15, %r39;
	mov.b64 	%fd102, {%r14, %r40};
	sub.s32 	%r41, %r13, %r38;
	shl.b32 	%r42, %r41, 20;
	add.s32 	%r43, %r42, 1072693248;
	mov.b32 	%r44, 0;
	mov.b64 	%fd103, {%r44, %r43};
	mul.f64 	%fd108, %fd103, %fd102;
$L__BB2_7:
	abs.f64 	%fd104, %fd108;
	setp.eq.f64 	%p7, %fd104, 0d7FF0000000000000;
	fma.rn.f64 	%fd105, %fd108, %fd5, %fd108;
	selp.f64 	%fd106, %fd108, %fd105, %p7;
	st.param.f64 	[func_retval0], %fd106;
	ret;

}


// ===== COMPILED SASS (sm_100) =====

	.target	sm_100

	.elftype	@"ET_EXEC"


//--------------------- .note.nv.tkinfo           --------------------------
	.section	.note.nv.tkinfo,"",@"SHT_NOTE"
	.sectionflags	@"SHF_NOTE_NV_TKINFO"
	.tkinfo
        /*0018*/ 	.word	0x00000002
        /*0030*/ 	.string	""
        /*0030*/ 	.string	"ptxas"
        /*0030*/ 	.string	"Cuda compilation tools, release 13.0, V13.0.88"
        /*0030*/ 	.string	"Build cuda_13.0.r13.0/compiler.36424714_0"
        /*0030*/ 	.string	"-arch sm_100 -m 64 "



//--------------------- .note.nv.cuinfo           --------------------------
	.section	.note.nv.cuinfo,"",@"SHT_NOTE"
	.sectionflags	@"SHF_NOTE_NV_CUINFO"
        /*0018*/ 	.short	0x0002
        /*001a*/ 	.short	0x0064
        /*001c*/ 	.short	0x0082
	.zero		2


//--------------------- .nv.info                  --------------------------
	.section	.nv.info,"",@"SHT_CUDA_INFO"
	.align	4


	//----- nvinfo : EIATTR_REGCOUNT
	.align		4
        /*0000*/ 	.byte	0x04, 0x2f
        /*0002*/ 	.short	(.L_1 - .L_0)
	.align		4
.L_0:
        /*0004*/ 	.word	index@(_Z21integrate_orbit_eulerPfS_S_S_)
        /*0008*/ 	.word	0x00000027


	//----- nvinfo : EIATTR_FRAME_SIZE
	.align		4
.L_1:
        /*000c*/ 	.byte	0x04, 0x11
        /*000e*/ 	.short	(.L_3 - .L_2)
	.align		4
.L_2:
        /*0010*/ 	.word	index@($_Z21integrate_orbit_eulerPfS_S_S_$__internal_accurate_pow)
        /*0014*/ 	.word	0x00000000


	//----- nvinfo : EIATTR_FRAME_SIZE
	.align		4
.L_3:
        /*0018*/ 	.byte	0x04, 0x11
        /*001a*/ 	.short	(.L_5 - .L_4)
	.align		4
.L_4:
        /*001c*/ 	.word	index@($__internal_2_$__cuda_sm3x_div_rn_noftz_f32_slowpath)
        /*0020*/ 	.word	0x00000000


	//----- nvinfo : EIATTR_FRAME_SIZE
	.align		4
.L_5:
        /*0024*/ 	.byte	0x04, 0x11
        /*0026*/ 	.short	(.L_7 - .L_6)
	.align		4
.L_6:
        /*0028*/ 	.word	index@($__internal_1_$__cuda_sm20_sqrt_rn_f32_slowpath)
        /*002c*/ 	.word	0x00000000


	//----- nvinfo : EIATTR_FRAME_SIZE
	.align		4
.L_7:
        /*0030*/ 	.byte	0x04, 0x11
        /*0032*/ 	.short	(.L_9 - .L_8)
	.align		4
.L_8:
        /*0034*/ 	.word	index@($__internal_0_$__cuda_sm20_div_rn_f64_full)
        /*0038*/ 	.word	0x00000000


	//----- nvinfo : EIATTR_FRAME_SIZE
	.align		4
.L_9:
        /*003c*/ 	.byte	0x04, 0x11
        /*003e*/ 	.short	(.L_11 - .L_10)
	.align		4
.L_10:
        /*0040*/ 	.word	index@(_Z21integrate_orbit_eulerPfS_S_S_)
        /*0044*/ 	.word	0x00000000


	//----- nvinfo : EIATTR_REGCOUNT
	.align		4
.L_11:
        /*0048*/ 	.byte	0x04, 0x2f
        /*004a*/ 	.short	(.L_13 - .L_12)
	.align		4
.L_12:
        /*004c*/ 	.word	index@(_Z6squarePf)
        /*0050*/ 	.word	0x0000000a


	//----- nvinfo : EIATTR_FRAME_SIZE
	.align		4
.L_13:
        /*0054*/ 	.byte	0x04, 0x11
        /*0056*/ 	.short	(.L_15 - .L_14)
	.align		4
.L_14:
        /*0058*/ 	.word	index@(_Z6squarePf)
        /*005c*/ 	.word	0x00000000


	//----- nvinfo : EIATTR_MIN_STACK_SIZE
	.align		4
.L_15:
        /*0060*/ 	.byte	0x04, 0x12
        /*0062*/ 	.short	(.L_17 - .L_16)
	.align		4
.L_16:
        /*0064*/ 	.word	index@(_Z6squarePf)
        /*0068*/ 	.word	0x00000000


	//----- nvinfo : EIATTR_MIN_STACK_SIZE
	.align		4
.L_17:
        /*006c*/ 	.byte	0x04, 0x12
        /*006e*/ 	.short	(.L_19 - .L_18)
	.align		4
.L_18:
        /*0070*/ 	.word	index@(_Z21integrate_orbit_eulerPfS_S_S_)
        /*0074*/ 	.word	0x00000000
.L_19:


//--------------------- .nv.compat                --------------------------
	.section	.nv.compat,"",@"SHT_CUDA_COMPAT_INFO"
	.align	4
        /*0000*/ 	.byte	0x02, 0x09, 0x00, 0x00, 0x02, 0x02, 0x01, 0x00, 0x02, 0x05, 0x05, 0x00, 0x03, 0x07, 0x01, 0x01
        /*0010*/ 	.byte	0x02, 0x03, 0x00, 0x00, 0x02, 0x06, 0x01, 0x00, 0x04, 0x0b, 0x08, 0x00, 0x01, 0x00, 0x00, 0x00
        /*0020*/ 	.byte	0x00, 0x00, 0x00, 0x00


//--------------------- .nv.info._Z6squarePf      --------------------------
	.section	.nv.info._Z6squarePf,"",@"SHT_CUDA_INFO"
	.sectionflags	@""
	.align	4


	//----- nvinfo : EIATTR_CUDA_API_VERSION
	.align		4
        /*0000*/ 	.byte	0x04, 0x37
        /*0002*/ 	.short	(.L_21 - .L_20)
.L_20:
        /*0004*/ 	.word	0x00000082


	//----- nvinfo : EIATTR_KPARAM_INFO
	.align		4
.L_21:
        /*0008*/ 	.byte	0x04, 0x17
        /*000a*/ 	.short	(.L_23 - .L_22)
.L_22:
        /*000c*/ 	.word	0x00000000
        /*0010*/ 	.short	0x0000
        /*0012*/ 	.short	0x0000
        /*0014*/ 	.byte	0x00, 0xf5, 0x21, 0x00


	//----- nvinfo : EIATTR_SPARSE_MMA_MASK
	.align		4
.L_23:
        /*0018*/ 	.byte	0x03, 0x50
        /*001a*/ 	.short	0x0000


	//----- nvinfo : EIATTR_MAXREG_COUNT
	.align		4
        /*001c*/ 	.byte	0x03, 0x1b
        /*001e*/ 	.short	0x00ff


	//----- nvinfo : EIATTR_MERCURY_ISA_VERSION
	.align		4
        /*0020*/ 	.byte	0x03, 0x5f
        /*0022*/ 	.short	0x0101


	//----- nvinfo : EIATTR_VRC_CTA_INIT_COUNT
	.align		4
        /*0024*/ 	.byte	0x02, 0x4a
	.zero		1
	.zero		1


	//----- nvinfo : EIATTR_EXIT_INSTR_OFFSETS
	.align		4
        /*0028*/ 	.byte	0x04, 0x1c
        /*002a*/ 	.short	(.L_25 - .L_24)


	//   ....[0]....
.L_24:
        /*002c*/ 	.word	0x000000e0


	//----- nvinfo : EIATTR_CBANK_PARAM_SIZE
	.align		4
.L_25:
        /*0030*/ 	.byte	0x03, 0x19
        /*0032*/ 	.short	0x0008


	//----- nvinfo : EIATTR_PARAM_CBANK
	.align		4
        /*0034*/ 	.byte	0x04, 0x0a
        /*0036*/ 	.short	(.L_27 - .L_26)
	.align		4
.L_26:
        /*0038*/ 	.word	index@(.nv.constant0._Z6squarePf)
        /*003c*/ 	.short	0x0380
        /*003e*/ 	.short	0x0008


	//----- nvinfo : EIATTR_SW_WAR
	.align		4
.L_27:
        /*0040*/ 	.byte	0x04, 0x36
        /*0042*/ 	.short	(.L_29 - .L_28)
.L_28:
        /*0044*/ 	.word	0x00000008
.L_29:


//--------------------- .nv.info._Z21integrate_orbit_eulerPfS_S_S_ --------------------------
	.section	.nv.info._Z21integrate_orbit_eulerPfS_S_S_,"",@"SHT_CUDA_INFO"
	.sectionflags	@""
	.align	4


	//----- nvinfo : EIATTR_CUDA_API_VERSION
	.align		4
        /*0000*/ 	.byte	0x04, 0x37
        /*0002*/ 	.short	(.L_31 - .L_30)
.L_30:
        /*0004*/ 	.word	0x00000082


	//----- nvinfo : EIATTR_KPARAM_INFO
	.align		4
.L_31:
        /*0008*/ 	.byte	0x04, 0x17
        /*000a*/ 	.short	(.L_33 - .L_32)
.L_32:
        /*000c*/ 	.word	0x00000000
        /*0010*/ 	.short	0x0003
        /*0012*/ 	.short	0x0018
        /*0014*/ 	.byte	0x00, 0xf5, 0x21, 0x00


	//----- nvinfo : EIATTR_KPARAM_INFO
	.align		4
.L_33:
        /*0018*/ 	.byte	0x04, 0x17
        /*001a*/ 	.short	(.L_35 - .L_34)
.L_34:
        /*001c*/ 	.word	0x00000000
        /*0020*/ 	.short	0x0002
        /*0022*/ 	.short	0x0010
        /*0024*/ 	.byte	0x00, 0xf5, 0x21, 0x00


	//----- nvinfo : EIATTR_KPARAM_INFO
	.align		4
.L_35:
        /*0028*/ 	.byte	0x04, 0x17
        /*002a*/ 	.short	(.L_37 - .L_36)
.L_36:
        /*002c*/ 	.word	0x00000000
        /*0030*/ 	.short	0x0001
        /*0032*/ 	.short	0x0008
        /*0034*/ 	.byte	0x00, 0xf5, 0x21, 0x00


	//----- nvinfo : EIATTR_KPARAM_INFO
	.align		4
.L_37:
        /*0038*/ 	.byte	0x04, 0x17
        /*003a*/ 	.short	(.L_39 - .L_38)
.L_38:
        /*003c*/ 	.word	0x00000000
        /*0040*/ 	.short	0x0000
        /*0042*/ 	.short	0x0000
        /*0044*/ 	.byte	0x00, 0xf5, 0x21, 0x00


	//----- nvinfo : EIATTR_SPARSE_MMA_MASK
	.align		4
.L_39:
        /*0048*/ 	.byte	0x03, 0x50
        /*004a*/ 	.short	0x0000


	//----- nvinfo : EIATTR_MAXREG_COUNT
	.align		4
        /*004c*/ 	.byte	0x03, 0x1b
        /*004e*/ 	.short	0x00ff


	//----- nvinfo : EIATTR_MERCURY_ISA_VERSION
	.align		4
        /*0050*/ 	.byte	0x03, 0x5f
        /*0052*/ 	.short	0x0101


	//----- nvinfo : EIATTR_VRC_CTA_INIT_COUNT
	.align		4
        /*0054*/ 	.byte	0x02, 0x4a
	.zero		1
	.zero		1


	//----- nvinfo : EIATTR_EXIT_INSTR_OFFSETS
	.align		4
        /*0058*/ 	.byte	0x04, 0x1c
        /*005a*/ 	.short	(.L_41 - .L_40)


	//   ....[0]....
.L_40:
        /*005c*/ 	.word	0x00001010


	//----- nvinfo : EIATTR_CRS_STACK_SIZE
	.align		4
.L_41:
        /*0060*/ 	.byte	0x04, 0x1e
        /*0062*/ 	.short	(.L_43 - .L_42)
.L_42:
        /*0064*/ 	.word	0x00000000


	//----- nvinfo : EIATTR_CBANK_PARAM_SIZE
	.align		4
.L_43:
        /*0068*/ 	.byte	0x03, 0x19
        /*006a*/ 	.short	0x0020


	//----- nvinfo : EIATTR_PARAM_CBANK
	.align		4
        /*006c*/ 	.byte	0x04, 0x0a
        /*006e*/ 	.short	(.L_45 - .L_44)
	.align		4
.L_44:
        /*0070*/ 	.word	index@(.nv.constant0._Z21integrate_orbit_eulerPfS_S_S_)
        /*0074*/ 	.short	0x0380
        /*0076*/ 	.short	0x0020


	//----- nvinfo : EIATTR_SW_WAR
	.align		4
.L_45:
        /*0078*/ 	.byte	0x04, 0x36
        /*007a*/ 	.short	(.L_47 - .L_46)
.L_46:
        /*007c*/ 	.word	0x00000008
.L_47:


//--------------------- .nv.callgraph             --------------------------
	.section	.nv.callgraph,"",@"SHT_CUDA_CALLGRAPH"
	.align	4
	.sectionentsize	8
	.align		4
        /*0000*/ 	.word	0x00000000
	.align		4
        /*0004*/ 	.word	0xffffffff
	.align		4
        /*0008*/ 	.word	0x00000000
	.align		4
        /*000c*/ 	.word	0xfffffffe
	.align		4
        /*0010*/ 	.word	0x00000000
	.align		4
        /*0014*/ 	.word	0xfffffffd
	.align		4
        /*0018*/ 	.word	0x00000000
	.align		4
        /*001c*/ 	.word	0xfffffffc


//--------------------- .text._Z6squarePf         --------------------------
	.section	.text._Z6squarePf,"ax",@progbits
	.align	128
        .global         _Z6squarePf
        .type           _Z6squarePf,@function
        .size           _Z6squarePf,(.L_x_54 - _Z6squarePf)
        .other          _Z6squarePf,@"STO_CUDA_ENTRY STV_DEFAULT"
_Z6squarePf:
.text._Z6squarePf:
[----:B------:R-:W-:Y:S01]  /*0000*/  LDC R1, c[0x0][0x37c] ;  /* 0x0000df00ff017b82 */ /* 0x000fe20000000800 */
[----:B------:R-:W0:Y:S01]  /*0010*/  S2R R0, SR_CTAID.Y ;  /* 0x0000000000007919 */ /* 0x000e220000002600 */
[----:B------:R-:W1:Y:S06]  /*0020*/  LDCU UR6, c[0x0][0x360] ;  /* 0x00006c00ff0677ac */ /* 0x000e6c0008000800 */
[----:B------:R-:W0:Y:S01]  /*0030*/  S2UR UR7, SR_CTAID.X ;  /* 0x00000000000779c3 */ /* 0x000e220000002500 */
[----:B------:R-:W1:Y:S01]  /*0040*/  S2R R5, SR_TID.X ;  /* 0x0000000000057919 */ /* 0x000e620000002100 */
[----:B------:R-:W2:Y:S06]  /*0050*/  LDCU.64 UR4, c[0x0][0x358] ;  /* 0x00006b00ff0477ac */ /* 0x000eac0008000a00 */
[----:B------:R-:W0:Y:S08]  /*0060*/  LDC R7, c[0x0][0x370] ;  /* 0x0000dc00ff077b82 */ /* 0x000e300000000800 */
[----:B------:R-:W3:Y:S01]  /*0070*/  LDC.64 R2, c[0x0][0x380] ;  /* 0x0000e000ff027b82 */ /* 0x000ee20000000a00 */
[----:B0-----:R-:W-:-:S04]  /*0080*/  IMAD R0, R0, R7, UR7 ;  /* 0x0000000700007e24 */ /* 0x001fc8000f8e0207 */
[----:B-1----:R-:W-:-:S04]  /*0090*/  IMAD R5, R0, UR6, R5 ;  /* 0x0000000600057c24 */ /* 0x002fc8000f8e0205 */
[----:B---3--:R-:W-:-:S05]  /*00a0*/  IMAD.WIDE R2, R5, 0x4, R2 ;  /* 0x0000000405027825 */ /* 0x008fca00078e0202 */
[----:B--2---:R-:W2:Y:S02]  /*00b0*/  LDG.E R0, desc[UR4][R2.64] ;  /* 0x0000000402007981 */ /* 0x004ea4000c1e1900 */
[----:B--2---:R-:W-:-:S05]  /*00c0*/  FADD R5, R0, 1 ;  /* 0x3f80000000057421 */ /* 0x004fca0000000000 */
[----:B------:R-:W-:Y:S01]  /*00d0*/  STG.E desc[UR4][R2.64], R5 ;  /* 0x0000000502007986 */ /* 0x000fe2000c101904 */
[----:B------:R-:W-:Y:S05]  /*00e0*/  EXIT ;  /* 0x000000000000794d */ /* 0x000fea0003800000 */
.L_x_0:
[----:B------:R-:W-:-:S00]  /*00f0*/  BRA `(.L_x_0) ;  /* 0xfffffffc00fc7947 */ /* 0x000fc0000383ffff */
[----:B------:R-:W-:-:S00]  /*0100*/  NOP ;  /* 0x0000000000007918 */ /* 0x000fc00000000000 */
[----:B------:R-:W-:-:S00]  /*0110*/  NOP ;  /* 0x0000000000007918 */ /* 0x000fc00000000000 */
[----:B------:R-:W-:-:S00]  /*0120*/  NOP ;  /* 0x0000000000007918 */ /* 0x000fc00000000000 */
[----:B------:R-:W-:-:S00]  /*0130*/  NOP ;  /* 0x0000000000007918 */ /* 0x000fc00000000000 */
[----:B------:R-:W-:-:S00]  /*0140*/  NOP ;  /* 0x0000000000007918 */ /* 0x000fc00000000000 */
[----:B------:R-:W-:-:S00]  /*0150*/  NOP ;  /* 0x0000000000007918 */ /* 0x000fc00000000000 */
[----:B------:R-:W-:-:S00]  /*0160*/  NOP ;  /* 0x0000000000007918 */ /* 0x000fc00000000000 */
[----:B------:R-:W-:-:S00]  /*0170*/  NOP ;  /* 0x0000000000007918 */ /* 0x000fc00000000000 */
.L_x_54:


//--------------------- .text._Z21integrate_orbit_eulerPfS_S_S_ --------------------------
	.section	.text._Z21integrate_orbit_eulerPfS_S_S_,"ax",@progbits
	.align	128
        .global         _Z21integrate_orbit_eulerPfS_S_S_
        .type           _Z21integrate_orbit_eulerPfS_S_S_,@function
        .size           _Z21integrate_orbit_eulerPfS_S_S_,(.L_x_53 - _Z21integrate_orbit_eulerPfS_S_S_)
        .other          _Z21integrate_orbit_eulerPfS_S_S_,@"STO_CUDA_ENTRY STV_DEFAULT"
_Z21integrate_orbit_eulerPfS_S_S_:
.text._Z21integrate_orbit_eulerPfS_S_S_:
[----:B------:R-:W-:Y:S01]  /*0000*/  LDC R1, c[0x0][0x37c] ;  /* 0x0000df00ff017b82 */ /* 0x000fe20000000800 */
[----:B------:R-:W0:Y:S01]  /*0010*/  S2R R0, SR_CTAID.Y ;  /* 0x0000000000007919 */ /* 0x000e220000002600 */
[----:B------:R-:W1:Y:S06]  /*0020*/  LDCU UR4, c[0x0][0x360] ;  /* 0x00006c00ff0477ac */ /* 0x000e6c0008000800 */
[----:B------:R-:W0:Y:S01]  /*0030*/  S2UR UR5, SR_CTAID.X ;  /* 0x00000000000579c3 */ /* 0x000e220000002500 */
[----:B------:R-:W1:Y:S01]  /*0040*/  S2R R3, SR_TID.X ;  /* 0x0000000000037919 */ /* 0x000e620000002100 */
[----:B------:R-:W2:Y:S06]  /*0050*/  LDCU.64 UR6, c[0x0][0x358] ;  /* 0x00006b00ff0677ac */ /* 0x000eac0008000a00 */
[----:B------:R-:W0:Y:S08]  /*0060*/  LDC R5, c[0x0][0x370] ;  /* 0x0000dc00ff057b82 */ /* 0x000e300000000800 */
[----:B------:R-:W3:Y:S08]  /*0070*/  LDC.64 R14, c[0x0][0x380] ;  /* 0x0000e000ff0e7b82 */ /* 0x000ef00000000a00 */
[----:B------:R-:W4:Y:S08]  /*0080*/  LDC.64 R12, c[0x0][0x388] ;  /* 0x0000e200ff0c7b82 */ /* 0x000f300000000a00 */
[----:B------:R-:W2:Y:S01]  /*0090*/  LDC.64 R10, c[0x0][0x390] ;  /* 0x0000e400ff0a7b82 */ /* 0x000ea20000000a00 */
[----:B0-----:R-:W-:-:S04]  /*00a0*/  IMAD R0, R0, R5, UR5 ;  /* 0x0000000500007e24 */ /* 0x001fc8000f8e0205 */
[----:B-1----:R-:W-:-:S03]  /*00b0*/  IMAD R0, R0, UR4, R3 ;  /* 0x0000000400007c24 */ /* 0x002fc6000f8e0203 */
[----:B------:R-:W0:Y:S01]  /*00c0*/  LDC.64 R8, c[0x0][0x398] ;  /* 0x0000e600ff087b82 */ /* 0x000e220000000a00 */
[----:B------:R-:W-:-:S04]  /*00d0*/  IMAD R3, R0, 0x1f4, RZ ;  /* 0x000001f400037824 */ /* 0x000fc800078e02ff */
[----:B---3--:R-:W-:-:S04]  /*00e0*/  IMAD.WIDE R14, R3, 0x4, R14 ;  /* 0x00000004030e7825 */ /* 0x008fc800078e020e */
[C---:B----4-:R-:W-:Y:S01]  /*00f0*/  IMAD.WIDE R12, R3.reuse, 0x4, R12 ;  /* 0x00000004030c7825 */ /* 0x050fe200078e020c */
[----:B--2---:R1:W5:Y:S04]  /*0100*/  LDG.E R30, desc[UR6][R14.64] ;  /* 0x000000060e1e7981 */ /* 0x004368000c1e1900 */
[----:B------:R1:W5:Y:S01]  /*0110*/  LDG.E R31, desc[UR6][R12.64] ;  /* 0x000000060c1f7981 */ /* 0x000362000c1e1900 */
[----:B------:R-:W-:-:S05]  /*0120*/  IMAD.WIDE R10, R3, 0x4, R10 ;  /* 0x00000004030a7825 */ /* 0x000fca00078e020a */
[----:B------:R1:W5:Y:S01]  /*0130*/  LDG.E R32, desc[UR6][R10.64] ;  /* 0x000000060a207981 */ /* 0x000362000c1e1900 */
[----:B0-----:R-:W-:-:S05]  /*0140*/  IMAD.WIDE R8, R3, 0x4, R8 ;  /* 0x0000000403087825 */ /* 0x001fca00078e0208 */
[----:B------:R1:W5:Y:S01]  /*0150*/  LDG.E R33, desc[UR6][R8.64] ;  /* 0x0000000608217981 */ /* 0x000362000c1e1900 */
[----:B------:R-:W-:-:S07]  /*0160*/  IMAD.MOV.U32 R0, RZ, RZ, RZ ;  /* 0x000000ffff007224 */ /* 0x000fce00078e00ff */
.L_x_30:
[----:B------:R-:W-:-:S05]  /*0170*/  UMOV UR4, URZ ;  /* 0x000000ff00047c82 */ /* 0x000fca0008000000 */
.L_x_29:
[----:B-----5:R-:W-:Y:S01]  /*0180*/  FMUL R3, R31, R31 ;  /* 0x0000001f1f037220 */ /* 0x020fe20000400000 */
[----:B------:R-:W-:Y:S03]  /*0190*/  BSSY.RECONVERGENT B0, `(.L_x_1) ;  /* 0x000000f000007945 */ /* 0x000fe60003800200 */
[----:B------:R-:W-:-:S04]  /*01a0*/  FFMA R3, R30, R30, R3 ;  /* 0x0000001e1e037223 */ /* 0x000fc80000000003 */
[----:B------:R-:W-:Y:S01]  /*01b0*/  VIADD R4, R3, 0xf3000000 ;  /* 0xf300000003047836 */ /* 0x000fe20000000000 */
[----:B------:R0:W2:Y:S04]  /*01c0*/  MUFU.RSQ R2, R3 ;  /* 0x0000000300027308 */ /* 0x0000a80000001400 */
[----:B------:R-:W-:-:S13]  /*01d0*/  ISETP.GT.U32.AND P0, PT, R4, 0x727fffff, PT ;  /* 0x727fffff0400780c */ /* 0x000fda0003f04070 */
[----:B0-2---:R-:W-:Y:S05]  /*01e0*/  @!P0 BRA `(.L_x_2) ;  /* 0x0000000000148947 */ /* 0x005fea0003800000 */
[----:B------:R-:W-:Y:S01]  /*01f0*/  IMAD.MOV.U32 R2, RZ, RZ, R3 ;  /* 0x000000ffff027224 */ /* 0x000fe200078e0003 */
[----:B------:R-:W-:-:S07]  /*0200*/  MOV R16, 0x220 ;  /* 0x0000022000107802 */ /* 0x000fce0000000f00 */
[----:B-1----:R-:W-:Y:S05]  /*0210*/  CALL.REL.NOINC `($__internal_1_$__cuda_sm20_sqrt_rn_f32_slowpath) ;  /* 0x0000001000f87944 */ /* 0x002fea0003c00000 */
[----:B------:R-:W-:Y:S01]  /*0220*/  IMAD.MOV.U32 R34, RZ, RZ, R4 ;  /* 0x000000ffff227224 */ /* 0x000fe200078e0004 */
[----:B------:R-:W-:Y:S06]  /*0230*/  BRA `(.L_x_3) ;  /* 0x0000000000107947 */ /* 0x000fec0003800000 */
.L_x_2:
[----:B------:R-:W-:Y:S01]  /*0240*/  FMUL.FTZ R34, R3, R2 ;  /* 0x0000000203227220 */ /* 0x000fe20000410000 */
[----:B------:R-:W-:-:S03]  /*0250*/  FMUL.FTZ R2, R2, 0.5 ;  /* 0x3f00000002027820 */ /* 0x000fc60000410000 */
[----:B------:R-:W-:-:S04]  /*0260*/  FFMA R3, -R34, R34, R3 ;  /* 0x0000002222037223 */ /* 0x000fc80000000103 */
[----:B------:R-:W-:-:S07]  /*0270*/  FFMA R34, R3, R2, R34 ;  /* 0x0000000203227223 */ /* 0x000fce0000000022 */
.L_x_3:
[----:B------:R-:W-:Y:S05]  /*0280*/  BSYNC.RECONVERGENT B0 ;  /* 0x0000000000007941 */ /* 0x000fea0003800200 */
.L_x_1:
[----:B------:R-:W-:Y:S01]  /*0290*/  FMUL R4, R34, R34 ;  /* 0x0000002222047220 */ /* 0x000fe20000400000 */
[----:B------:R-:W-:Y:S03]  /*02a0*/  BSSY.RECONVERGENT B0, `(.L_x_4) ;  /* 0x000000d000007945 */ /* 0x000fe60003800200 */
[----:B------:R-:W0:Y:S02]  /*02b0*/  F2F.F64.F32 R28, R4 ;  /* 0x00000004001c7310 */ /* 0x000e240000201800 */
[----:B0-----:R-:W-:-:S08]  /*02c0*/  DADD R28, R28, 1 ;  /* 0x3ff000001c1c7429 */ /* 0x001fd00000000000 */
[----:B------:R-:W-:-:S14]  /*02d0*/  DSETP.NEU.AND P0, PT, R28, RZ, PT ;  /* 0x000000ff1c00722a */ /* 0x000fdc0003f0d000 */
[----:B------:R-:W-:Y:S01]  /*02e0*/  @!P0 CS2R R2, SRZ ;  /* 0x0000000000028805 */ /* 0x000fe2000001ff00 */
[----:B------:R-:W-:Y:S06]  /*02f0*/  @!P0 BRA `(.L_x_5) ;  /* 0x00000000001c8947 */ /* 0x000fec0003800000 */
[----:B------:R-:W-:-:S10]  /*0300*/  DADD R26, -RZ, |R28| ;  /* 0x00000000ff1a7229 */ /* 0x000fd4000000051c */
[----:B------:R-:W-:Y:S02]  /*0310*/  MOV R18, R26 ;  /* 0x0000001a00127202 */ /* 0x000fe40000000f00 */
[----:B------:R-:W-:-:S07]  /*0320*/  MOV R26, 0x340 ;  /* 0x00000340001a7802 */ /* 0x000fce0000000f00 */
[----:B-1----:R-:W-:Y:S05]  /*0330*/  CALL.REL.NOINC `($_Z21integrate_orbit_eulerPfS_S_S_$__internal_accurate_pow) ;  /* 0x0000001800ac7944 */ /* 0x002fea0003c00000 */
[----:B------:R-:W-:-:S04]  /*0340*/  ISETP.GE.AND P0, PT, R29, RZ, PT ;  /* 0x000000ff1d00720c */ /* 0x000fc80003f06270 */
[----:B------:R-:W-:Y:S02]  /*0350*/  FSEL R2, R2, RZ, P0 ;  /* 0x000000ff02027208 */ /* 0x000fe40000000000 */
[----:B------:R-:W-:-:S07]  /*0360*/  FSEL R3, R16, -QNAN , P0 ;  /* 0xfff8000010037808 */ /* 0x000fce0000000000 */
.L_x_5:
[----:B------:R-:W-:Y:S05]  /*0370*/  BSYNC.RECONVERGENT B0 ;  /* 0x0000000000007941 */ /* 0x000fea0003800200 */
.L_x_4:
[C---:B------:R-:W-:Y:S01]  /*0380*/  DADD R4, R28.reuse, 1.5 ;  /* 0x3ff800001c047429 */ /* 0x040fe20000000000 */
[----:B------:R-:W-:Y:S01]  /*0390*/  BSSY.RECONVERGENT B0, `(.L_x_6) ;  /* 0x000000b000007945 */ /* 0x000fe20003800200 */
[----:B------:R-:W-:-:S08]  /*03a0*/  DSETP.NEU.AND P1, PT, R28, 1, PT ;  /* 0x3ff000001c00742a */ /* 0x000fd00003f2d000 */
[----:B------:R-:W-:-:S04]  /*03b0*/  LOP3.LUT R4, R5, 0x7ff00000, RZ, 0xc0, !PT ;  /* 0x7ff0000005047812 */ /* 0x000fc800078ec0ff */
[----:B------:R-:W-:-:S13]  /*03c0*/  ISETP.NE.AND P0, PT, R4, 0x7ff00000, PT ;  /* 0x7ff000000400780c */ /* 0x000fda0003f05270 */
[----:B------:R-:W-:Y:S05]  /*03d0*/  @P0 BRA `(.L_x_7) ;  /* 0x0000000000180947 */ /* 0x000fea0003800000 */
[----:B------:R-:W-:-:S14]  /*03e0*/  DSETP.NAN.AND P0, PT, R28, R28, PT ;  /* 0x0000001c1c00722a */ /* 0x000fdc0003f08000 */
[----:B------:R-:W-:Y:S01]  /*03f0*/  @P0 DADD R2, R28, 1.5 ;  /* 0x3ff800001c020429 */ /* 0x000fe20000000000 */
[----:B------:R-:W-:Y:S10]  /*0400*/  @P0 BRA `(.L_x_7) ;  /* 0x00000000000c0947 */ /* 0x000ff40003800000 */
[----:B------:R-:W-:-:S14]  /*0410*/  DSETP.NEU.AND P0, PT, R28, +INF , PT ;  /* 0x7ff000001c00742a */ /* 0x000fdc0003f0d000 */
[----:B------:R-:W-:Y:S02]  /*0420*/  @!P0 IMAD.MOV.U32 R2, RZ, RZ, 0x0 ;  /* 0x00000000ff028424 */ /* 0x000fe400078e00ff */
[----:B------:R-:W-:-:S07]  /*0430*/  @!P0 IMAD.MOV.U32 R3, RZ, RZ, 0x7ff00000 ;  /* 0x7ff00000ff038424 */ /* 0x000fce00078e00ff */
.L_x_7:
[----:B------:R-:W-:Y:S05]  /*0440*/  BSYNC.RECONVERGENT B0 ;  /* 0x0000000000007941 */ /* 0x000fea0003800200 */
.L_x_6:
[----:B------:R-:W-:Y:S01]  /*0450*/  FSEL R5, R3, 1.875, P1 ;  /* 0x3ff0000003057808 */ /* 0x000fe20000800000 */
[----:B------:R-:W-:Y:S01]  /*0460*/  UMOV UR8, 0x8db3093d ;  /* 0x8db3093d00087882 */ /* 0x000fe20000000000 */
[----:B------:R-:W-:Y:S01]  /*0470*/  FSEL R4, R2, RZ, P1 ;  /* 0x000000ff02047208 */ /* 0x000fe20000800000 */
[----:B------:R-:W-:Y:S01]  /*0480*/  IMAD.MOV.U32 R2, RZ, RZ, 0x1 ;  /* 0x00000001ff027424 */ /* 0x000fe200078e00ff */
[----:B------:R-:W0:Y:S01]  /*0490*/  MUFU.RCP64H R3, R5 ;  /* 0x0000000500037308 */ /* 0x000e220000001800 */
[----:B------:R-:W-:Y:S01]  /*04a0*/  UMOV UR9, 0x40113540 ;  /* 0x4011354000097882 */ /* 0x000fe20000000000 */
[----:B------:R-:W-:Y:S03]  /*04b0*/  BSSY.RECONVERGENT B0, `(.L_x_8) ;  /* 0x0000013000007945 */ /* 0x000fe60003800200 */
[----:B0-----:R-:W-:-:S08]  /*04c0*/  DFMA R6, -R4, R2, 1 ;  /* 0x3ff000000406742b */ /* 0x001fd00000000102 */
[----:B------:R-:W-:Y:S02]  /*04d0*/  DFMA R16, R6, R6, R6 ;  /* 0x000000060610722b */ /* 0x000fe40000000006 */
[----:B------:R-:W0:Y:S06]  /*04e0*/  F2F.F64.F32 R6, R34 ;  /* 0x0000002200067310 */ /* 0x000e2c0000201800 */
[----:B------:R-:W-:-:S08]  /*04f0*/  DFMA R16, R2, R16, R2 ;  /* 0x000000100210722b */ /* 0x000fd00000000002 */
[----:B------:R-:W-:Y:S02]  /*0500*/  DFMA R2, -R4, R16, 1 ;  /* 0x3ff000000402742b */ /* 0x000fe40000000110 */
[----:B0-----:R-:W-:-:S06]  /*0510*/  DMUL R6, R6, UR8 ;  /* 0x0000000806067c28 */ /* 0x001fcc0008000000 */
[----:B------:R-:W-:-:S04]  /*0520*/  DFMA R2, R16, R2, R16 ;  /* 0x000000021002722b */ /* 0x000fc80000000010 */
[----:B------:R-:W-:-:S04]  /*0530*/  FSETP.GEU.AND P1, PT, |R7|, 6.5827683646048100446e-37, PT ;  /* 0x036000000700780b */ /* 0x000fc80003f2e200 */
[----:B------:R-:W-:-:S08]  /*0540*/  DMUL R16, R6, R2 ;  /* 0x0000000206107228 */ /* 0x000fd00000000000 */
[----:B------:R-:W-:-:S08]  /*0550*/  DFMA R18, -R4, R16, R6 ;  /* 0x000000100412722b */ /* 0x000fd00000000106 */
[----:B------:R-:W-:-:S10]  /*0560*/  DFMA R2, R2, R18, R16 ;  /* 0x000000120202722b */ /* 0x000fd40000000010 */
[----:B------:R-:W-:-:S05]  /*0570*/  FFMA R16, RZ, R5, R3 ;  /* 0x00000005ff107223 */ /* 0x000fca0000000003 */
[----:B------:R-:W-:-:S13]  /*0580*/  FSETP.GT.AND P0, PT, |R16|, 1.469367938527859385e-39, PT ;  /* 0x001000001000780b */ /* 0x000fda0003f04200 */
[----:B------:R-:W-:Y:S05]  /*0590*/  @P0 BRA P1, `(.L_x_9) ;  /* 0x0000000000100947 */ /* 0x000fea0000800000 */
[----:B------:R-:W-:-:S07]  /*05a0*/  MOV R2, 0x5c0 ;  /* 0x000005c000027802 */ /* 0x000fce0000000f00 */
[----:B-1----:R-:W-:Y:S05]  /*05b0*/  CALL.REL.NOINC `($__internal_0_$__cuda_sm20_div_rn_f64_full) ;  /* 0x0000000800987944 */ /* 0x002fea0003c00000 */
[----:B------:R-:W-:Y:S01]  /*05c0*/  MOV R2, R24 ;  /* 0x0000001800027202 */ /* 0x000fe20000000f00 */
[----:B------:R-:W-:-:S07]  /*05d0*/  IMAD.MOV.U32 R3, RZ, RZ, R25 ;  /* 0x000000ffff037224 */ /* 0x000fce00078e0019 */
.L_x_9:
[----:B------:R-:W-:Y:S05]  /*05e0*/  BSYNC.RECONVERGENT B0 ;  /* 0x0000000000007941 */ /* 0x000fea0003800200 */
.L_x_8:
[----:B------:R-:W0:Y:S01]  /*05f0*/  F2F.F32.F64 R4, R2 ;  /* 0x0000000200047310 */ /* 0x000e220000301000 */
[----:B------:R-:W-:Y:S07]  /*0600*/  BSSY.RECONVERGENT B0, `(.L_x_10) ;  /* 0x000000f000007945 */ /* 0x000fee0003800200 */
[----:B------:R-:W2:Y:S01]  /*0610*/  MUFU.RCP R7, R34 ;  /* 0x0000002200077308 */ /* 0x000ea20000001000 */
[----:B0-----:R-:W-:-:S07]  /*0620*/  FMUL R5, R4, R30 ;  /* 0x0000001e04057220 */ /* 0x001fce0000400000 */
[----:B------:R-:W0:Y:S01]  /*0630*/  FCHK P0, R5, R34 ;  /* 0x0000002205007302 */ /* 0x000e220000000000 */
[----:B--2---:R-:W-:-:S04]  /*0640*/  FFMA R6, R7, -R34, 1 ;  /* 0x3f80000007067423 */ /* 0x004fc80000000822 */
[----:B------:R-:W-:-:S04]  /*0650*/  FFMA R6, R7, R6, R7 ;  /* 0x0000000607067223 */ /* 0x000fc80000000007 */
[----:B------:R-:W-:-:S04]  /*0660*/  FFMA R7, R5, R6, RZ ;  /* 0x0000000605077223 */ /* 0x000fc800000000ff */
[----:B------:R-:W-:-:S04]  /*0670*/  FFMA R16, R7, -R34, R5 ;  /* 0x8000002207107223 */ /* 0x000fc80000000005 */
[----:B------:R-:W-:Y:S01]  /*0680*/  FFMA R7, R6, R16, R7 ;  /* 0x0000001006077223 */ /* 0x000fe20000000007 */
[----:B0-----:R-:W-:Y:S06]  /*0690*/  @!P0 BRA `(.L_x_11) ;  /* 0x0000000000148947 */ /* 0x001fec0003800000 */
[----:B------:R-:W-:Y:S01]  /*06a0*/  IMAD.MOV.U32 R2, RZ, RZ, R5 ;  /* 0x000000ffff027224 */ /* 0x000fe200078e0005 */
[----:B------:R-:W-:Y:S01]  /*06b0*/  MOV R5, 0x6e0 ;  /* 0x000006e000057802 */ /* 0x000fe20000000f00 */
[----:B------:R-:W-:-:S07]  /*06c0*/  IMAD.MOV.U32 R3, RZ, RZ, R34 ;  /* 0x000000ffff037224 */ /* 0x000fce00078e0022 */
[----:B-1----:R-:W-:Y:S05]  /*06d0*/  CALL.REL.NOINC `($__internal_2_$__cuda_sm3x_div_rn_noftz_f32_slowpath) ;  /* 0x0000001000247944 */ /* 0x002fea0003c00000 */
[----:B------:R-:W-:-:S07]  /*06e0*/  MOV R7, R6 ;  /* 0x0000000600077202 */ /* 0x000fce0000000f00 */
.L_x_11:
[----:B------:R-:W-:Y:S05]  /*06f0*/  BSYNC.RECONVERGENT B0 ;  /* 0x0000000000007941 */ /* 0x000fea0003800200 */
.L_x_10:
[----:B------:R-:W0:Y:S01]  /*0700*/  MUFU.RCP R3, R34 ;  /* 0x0000002200037308 */ /* 0x000e220000001000 */
[----:B------:R-:W-:Y:S01]  /*0710*/  FMUL R5, R4, R31 ;  /* 0x0000001f04057220 */ /* 0x000fe20000400000 */
[----:B------:R-:W-:Y:S06]  /*0720*/  BSSY.RECONVERGENT B0, `(.L_x_12) ;  /* 0x000000d000007945 */ /* 0x000fec0003800200 */
[----:B------:R-:W2:Y:S01]  /*0730*/  FCHK P0, R5, R34 ;  /* 0x0000002205007302 */ /* 0x000ea20000000000 */
[----:B0-----:R-:W-:-:S04]  /*0740*/  FFMA R2, R3, -R34, 1 ;  /* 0x3f80000003027423 */ /* 0x001fc80000000822 */
[----:B------:R-:W-:-:S04]  /*0750*/  FFMA R2, R3, R2, R3 ;  /* 0x0000000203027223 */ /* 0x000fc80000000003 */
[----:B------:R-:W-:-:S04]  /*0760*/  FFMA R3, R2, R5, RZ ;  /* 0x0000000502037223 */ /* 0x000fc800000000ff */
[----:B------:R-:W-:-:S04]  /*0770*/  FFMA R4, R3, -R34, R5 ;  /* 0x8000002203047223 */ /* 0x000fc80000000005 */
[----:B------:R-:W-:Y:S01]  /*0780*/  FFMA R2, R2, R4, R3 ;  /* 0x0000000402027223 */ /* 0x000fe20000000003 */
[----:B--2---:R-:W-:Y:S06]  /*0790*/  @!P0 BRA `(.L_x_13) ;  /* 0x0000000000148947 */ /* 0x004fec0003800000 */
[----:B------:R-:W-:Y:S01]  /*07a0*/  IMAD.MOV.U32 R2, RZ, RZ, R5 ;  /* 0x000000ffff027224 */ /* 0x000fe200078e0005 */
[----:B------:R-:W-:Y:S01]  /*07b0*/  MOV R5, 0x7e0 ;  /* 0x000007e000057802 */ /* 0x000fe20000000f00 */
[----:B------:R-:W-:-:S07]  /*07c0*/  IMAD.MOV.U32 R3, RZ, RZ, R34 ;  /* 0x000000ffff037224 */ /* 0x000fce00078e0022 */
[----:B-1----:R-:W-:Y:S05]  /*07d0*/  CALL.REL.NOINC `($__internal_2_$__cuda_sm3x_div_rn_noftz_f32_slowpath) ;  /* 0x0000000c00e47944 */ /* 0x002fea0003c00000 */
[----:B------:R-:W-:-:S07]  /*07e0*/  IMAD.MOV.U32 R2, RZ, RZ, R6 ;  /* 0x000000ffff027224 */ /* 0x000fce00078e0006 */
.L_x_13:
[----:B------:R-:W-:Y:S05]  /*07f0*/  BSYNC.RECONVERGENT B0 ;  /* 0x0000000000007941 */ /* 0x000fea0003800200 */
.L_x_12:
[----:B------:R-:W-:Y:S01]  /*0800*/  FFMA R34, R2, -9.9999997473787516356e-05, R33 ;  /* 0xb8d1b71702227823 */ /* 0x000fe20000000021 */
[----:B------:R-:W-:Y:S01]  /*0810*/  FFMA R33, R7, -9.9999997473787516356e-05, R32 ;  /* 0xb8d1b71707217823 */ /* 0x000fe20000000020 */
[----:B------:R-:W-:Y:S02]  /*0820*/  BSSY.RECONVERGENT B0, `(.L_x_14) ;  /* 0x0000012000007945 */ /* 0x000fe40003800200 */
[----:B------:R-:W-:Y:S01]  /*0830*/  FFMA R36, R34, 9.9999997473787516356e-05, R31 ;  /* 0x38d1b71722247823 */ /* 0x000fe2000000001f */
[----:B------:R-:W-:-:S03]  /*0840*/  FFMA R31, R33, 9.9999997473787516356e-05, R30 ;  /* 0x38d1b717211f7823 */ /* 0x000fc6000000001e */
[----:B------:R-:W-:-:S04]  /*0850*/  FMUL R2, R36, R36 ;  /* 0x0000002424027220 */ /* 0x000fc80000400000 */
[----:B------:R-:W-:-:S04]  /*0860*/  FFMA R3, R31, R31, R2 ;  /* 0x0000001f1f037223 */ /* 0x000fc80000000002 */
[----:B------:R0:W2:Y:S01]  /*0870*/  MUFU.RSQ R2, R3 ;  /* 0x0000000300027308 */ /* 0x0000a20000001400 */
[----:B------:R-:W-:-:S04]  /*0880*/  IADD3 R4, PT, PT, R3, -0xd000000, RZ ;  /* 0xf300000003047810 */ /* 0x000fc80007ffe0ff */
[----:B------:R-:W-:-:S13]  /*0890*/  ISETP.GT.U32.AND P0, PT, R4, 0x727fffff, PT ;  /* 0x727fffff0400780c */ /* 0x000fda0003f04070 */
[----:B0-2---:R-:W-:Y:S05]  /*08a0*/  @!P0 BRA `(.L_x_15) ;  /* 0x0000000000148947 */ /* 0x005fea0003800000 */
[----:B------:R-:W-:Y:S01]  /*08b0*/  IMAD.MOV.U32 R2, RZ, RZ, R3 ;  /* 0x000000ffff027224 */ /* 0x000fe200078e0003 */
[----:B------:R-:W-:-:S07]  /*08c0*/  MOV R16, 0x8e0 ;  /* 0x000008e000107802 */ /* 0x000fce0000000f00 */
[----:B-1----:R-:W-:Y:S05]  /*08d0*/  CALL.REL.NOINC `($__internal_1_$__cuda_sm20_sqrt_rn_f32_slowpath) ;  /* 0x0000000c00487944 */ /* 0x002fea0003c00000 */
[----:B------:R-:W-:Y:S01]  /*08e0*/  IMAD.MOV.U32 R30, RZ, RZ, R4 ;  /* 0x000000ffff1e7224 */ /* 0x000fe200078e0004 */
[----:B------:R-:W-:Y:S06]  /*08f0*/  BRA `(.L_x_16) ;  /* 0x0000000000107947 */ /* 0x000fec0003800000 */
.L_x_15:
[----:B------:R-:W-:Y:S01]  /*0900*/  FMUL.FTZ R30, R3, R2 ;  /* 0x00000002031e7220 */ /* 0x000fe20000410000 */
[----:B------:R-:W-:-:S03]  /*0910*/  FMUL.FTZ R2, R2, 0.5 ;  /* 0x3f00000002027820 */ /* 0x000fc60000410000 */
[----:B------:R-:W-:-:S04]  /*0920*/  FFMA R3, -R30, R30, R3 ;  /* 0x0000001e1e037223 */ /* 0x000fc80000000103 */
[----:B------:R-:W-:-:S07]  /*0930*/  FFMA R30, R3, R2, R30 ;  /* 0x00000002031e7223 */ /* 0x000fce000000001e */
.L_x_16:
[----:B------:R-:W-:Y:S05]  /*0940*/  BSYNC.RECONVERGENT B0 ;  /* 0x0000000000007941 */ /* 0x000fea0003800200 */
.L_x_14:
[----:B------:R-:W-:Y:S01]  /*0950*/  FMUL R2, R30, R30 ;  /* 0x0000001e1e027220 */ /* 0x000fe20000400000 */
[----:B------:R-:W-:Y:S03]  /*0960*/  BSSY.RECONVERGENT B0, `(.L_x_17) ;  /* 0x000000e000007945 */ /* 0x000fe60003800200 */
[----:B------:R-:W0:Y:S02]  /*0970*/  F2F.F64.F32 R28, R2 ;  /* 0x00000002001c7310 */ /* 0x000e240000201800 */
[----:B0-----:R-:W-:-:S08]  /*0980*/  DADD R28, R28, 1 ;  /* 0x3ff000001c1c7429 */ /* 0x001fd00000000000 */
[----:B------:R-:W-:-:S14]  /*0990*/  DSETP.NEU.AND P0, PT, R28, RZ, PT ;  /* 0x000000ff1c00722a */ /* 0x000fdc0003f0d000 */
[----:B------:R-:W-:Y:S05]  /*09a0*/  @!P0 BRA `(.L_x_18) ;  /* 0x0000000000208947 */ /* 0x000fea0003800000 */
[----:B------:R-:W-:-:S10]  /*09b0*/  DADD R26, -RZ, |R28| ;  /* 0x00000000ff1a7229 */ /* 0x000fd4000000051c */
[----:B------:R-:W-:Y:S01]  /*09c0*/  IMAD.MOV.U32 R18, RZ, RZ, R26 ;  /* 0x000000ffff127224 */ /* 0x000fe200078e001a */
[----:B------:R-:W-:-:S07]  /*09d0*/  MOV R26, 0x9f0 ;  /* 0x000009f0001a7802 */ /* 0x000fce0000000f00 */
[----:B-1----:R-:W-:Y:S05]  /*09e0*/  CALL.REL.NOINC `($_Z21integrate_orbit_eulerPfS_S_S_$__internal_accurate_pow) ;  /* 0x0000001400007944 */ /* 0x002fea0003c00000 */
[----:B------:R-:W-:-:S04]  /*09f0*/  ISETP.GE.AND P0, PT, R29, RZ, PT ;  /* 0x000000ff1d00720c */ /* 0x000fc80003f06270 */
[----:B------:R-:W-:Y:S02]  /*0a00*/  FSEL R2, R2, RZ, P0 ;  /* 0x000000ff02027208 */ /* 0x000fe40000000000 */
[----:B------:R-:W-:Y:S01]  /*0a10*/  FSEL R3, R16, -QNAN , P0 ;  /* 0xfff8000010037808 */ /* 0x000fe20000000000 */
[----:B------:R-:W-:Y:S06]  /*0a20*/  BRA `(.L_x_19) ;  /* 0x0000000000047947 */ /* 0x000fec0003800000 */
.L_x_18:
[----:B------:R-:W-:-:S07]  /*0a30*/  CS2R R2, SRZ ;  /* 0x0000000000027805 */ /* 0x000fce000001ff00 */
.L_x_19:
[----:B------:R-:W-:Y:S05]  /*0a40*/  BSYNC.RECONVERGENT B0 ;  /* 0x0000000000007941 */ /* 0x000fea0003800200 */
.L_x_17:
[----:B------:R-:W-:Y:S01]  /*0a50*/  DADD R4, R28, 1.5 ;  /* 0x3ff800001c047429 */ /* 0x000fe20000000000 */
[----:B------:R-:W-:Y:S09]  /*0a60*/  BSSY.RECONVERGENT B0, `(.L_x_20) ;  /* 0x000000c000007945 */ /* 0x000ff20003800200 */
[----:B------:R-:W-:-:S04]  /*0a70*/  LOP3.LUT R4, R5, 0x7ff00000, RZ, 0xc0, !PT ;  /* 0x7ff0000005047812 */ /* 0x000fc800078ec0ff */
[----:B------:R-:W-:-:S13]  /*0a80*/  ISETP.NE.AND P0, PT, R4, 0x7ff00000, PT ;  /* 0x7ff000000400780c */ /* 0x000fda0003f05270 */
[----:B------:R-:W-:Y:S05]  /*0a90*/  @P0 BRA `(.L_x_21) ;  /* 0x0000000000200947 */ /* 0x000fea0003800000 */
[----:B------:R-:W-:-:S14]  /*0aa0*/  DSETP.NAN.AND P0, PT, R28, R28, PT ;  /* 0x0000001c1c00722a */ /* 0x000fdc0003f08000 */
[----:B------:R-:W-:Y:S05]  /*0ab0*/  @P0 BRA `(.L_x_22) ;  /* 0x0000000000140947 */ /* 0x000fea0003800000 */
[----:B------:R-:W-:-:S14]  /*0ac0*/  DSETP.NEU.AND P0, PT, R28, +INF , PT ;  /* 0x7ff000001c00742a */ /* 0x000fdc0003f0d000 */
[----:B------:R-:W-:Y:S05]  /*0ad0*/  @P0 BRA `(.L_x_21) ;  /* 0x0000000000100947 */ /* 0x000fea0003800000 */
[----:B------:R-:W-:Y:S01]  /*0ae0*/  MOV R2, 0x0 ;  /* 0x0000000000027802 */ /* 0x000fe20000000f00 */
[----:B------:R-:W-:Y:S01]  /*0af0*/  IMAD.MOV.U32 R3, RZ, RZ, 0x7ff00000 ;  /* 0x7ff00000ff037424 */ /* 0x000fe200078e00ff */
[----:B------:R-:W-:Y:S06]  /*0b00*/  BRA `(.L_x_21) ;  /* 0x0000000000047947 */ /* 0x000fec0003800000 */
.L_x_22:
[----:B------:R-:W-:-:S11]  /*0b10*/  DADD R2, R28, 1.5 ;  /* 0x3ff800001c027429 */ /* 0x000fd60000000000 */
.L_x_21:
[----:B------:R-:W-:Y:S05]  /*0b20*/  BSYNC.RECONVERGENT B0 ;  /* 0x0000000000007941 */ /* 0x000fea0003800200 */
.L_x_20:
[----:B------:R-:W-:Y:S01]  /*0b30*/  DSETP.NEU.AND P0, PT, R28, 1, PT ;  /* 0x3ff000001c00742a */ /* 0x000fe20003f0d000 */
[----:B------:R-:W-:Y:S01]  /*0b40*/  UMOV UR8, 0x8db3093d ;  /* 0x8db3093d00087882 */ /* 0x000fe20000000000 */
[----:B------:R-:W-:Y:S01]  /*0b50*/  UMOV UR9, 0x40113540 ;  /* 0x4011354000097882 */ /* 0x000fe20000000000 */
[----:B------:R-:W-:Y:S03]  /*0b60*/  BSSY.RECONVERGENT B0, `(.L_x_23) ;  /* 0x0000017000007945 */ /* 0x000fe60003800200 */
[----:B------:R-:W-:Y:S02]  /*0b70*/  FSEL R5, R3, 1.875, P0 ;  /* 0x3ff0000003057808 */ /* 0x000fe40000000000 */
[----:B------:R-:W-:Y:S01]  /*0b80*/  FSEL R4, R2, RZ, P0 ;  /* 0x000000ff02047208 */ /* 0x000fe20000000000 */
[----:B------:R-:W-:Y:S01]  /*0b90*/  IMAD.MOV.U32 R2, RZ, RZ, 0x1 ;  /* 0x00000001ff027424 */ /* 0x000fe200078e00ff */
[----:B------:R-:W0:Y:S05]  /*0ba0*/  MUFU.RCP64H R3, R5 ;  /* 0x0000000500037308 */ /* 0x000e2a0000001800 */
        /* <DEDUP_REMOVED lines=16> */
[----:B------:R-:W-:Y:S01]  /*0cb0*/  IMAD.MOV.U32 R2, RZ, RZ, R24 ;  /* 0x000000ffff027224 */ /* 0x000fe200078e0018 */
[----:B------:R-:W-:-:S07]  /*0cc0*/  MOV R3, R25 ;  /* 0x0000001900037202 */ /* 0x000fce0000000f00 */
.L_x_24:
[----:B------:R-:W-:Y:S05]  /*0cd0*/  BSYNC.RECONVERGENT B0 ;  /* 0x0000000000007941 */ /* 0x000fea0003800200 */
.L_x_23:
        /* <DEDUP_REMOVED lines=15> */
[----:B------:R-:W-:-:S07]  /*0dd0*/  IMAD.MOV.U32 R32, RZ, RZ, R6 ;  /* 0x000000ffff207224 */ /* 0x000fce00078e0006 */
.L_x_26:
[----:B------:R-:W-:Y:S05]  /*0de0*/  BSYNC.RECONVERGENT B0 ;  /* 0x0000000000007941 */ /* 0x000fea0003800200 */
.L_x_25:
        /* <DEDUP_REMOVED lines=10> */
[----:B------:R-:W-:Y:S01]  /*0e90*/  MOV R2, R5 ;  /* 0x0000000500027202 */ /* 0x000fe20000000f00 */
[----:B------:R-:W-:Y:S01]  /*0ea0*/  IMAD.MOV.U32 R3, RZ, RZ, R30 ;  /* 0x000000ffff037224 */ /* 0x000fe200078e001e */
[----:B------:R-:W-:-:S07]  /*0eb0*/  MOV R5, 0xed0 ;  /* 0x00000ed000057802 */ /* 0x000fce0000000f00 */
[----:B-1----:R-:W-:Y:S05]  /*0ec0*/  CALL.REL.NOINC `($__internal_2_$__cuda_sm3x_div_rn_noftz_f32_slowpath) ;  /* 0x0000000800287944 */ /* 0x002fea0003c00000 */
[----:B------:R-:W-:-:S07]  /*0ed0*/  IMAD.MOV.U32 R3, RZ, RZ, R6 ;  /* 0x000000ffff037224 */ /* 0x000fce00078e0006 */
.L_x_28:
[----:B------:R-:W-:Y:S05]  /*0ee0*/  BSYNC.RECONVERGENT B0 ;  /* 0x0000000000007941 */ /* 0x000fea0003800200 */
.L_x_27:
[----:B------:R-:W-:Y:S01]  /*0ef0*/  UIADD3 UR4, UPT, UPT, UR4, 0x2, URZ ;  /* 0x0000000204047890 */ /* 0x000fe2000fffe0ff */
[----:B------:R-:W-:Y:S01]  /*0f00*/  FFMA R32, R32, -9.9999997473787516356e-05, R33 ;  /* 0xb8d1b71720207823 */ /* 0x000fe20000000021 */
[----:B------:R-:W-:Y:S02]  /*0f10*/  FFMA R33, R3, -9.9999997473787516356e-05, R34 ;  /* 0xb8d1b71703217823 */ /* 0x000fe40000000022 */
[----:B------:R-:W-:Y:S01]  /*0f20*/  UISETP.NE.AND UP0, UPT, UR4, 0x64, UPT ;  /* 0x000000640400788c */ /* 0x000fe2000bf05270 */
[----:B------:R-:W-:Y:S01]  /*0f30*/  FFMA R30, R32, 9.9999997473787516356e-05, R31 ;  /* 0x38d1b717201e7823 */ /* 0x000fe2000000001f */
[----:B------:R-:W-:-:S07]  /*0f40*/  FFMA R31, R33, 9.9999997473787516356e-05, R36 ;  /* 0x38d1b717211f7823 */ /* 0x000fce0000000024 */
[----:B------:R-:W-:Y:S05]  /*0f50*/  BRA.U UP0, `(.L_x_29) ;  /* 0xfffffff100887547 */ /* 0x000fea000b83ffff */
[----:B------:R-:W-:-:S04]  /*0f60*/  IMAD.WIDE.U32 R2, R0, 0x4, R14 ;  /* 0x0000000400027825 */ /* 0x000fc800078e000e */
[C---:B------:R-:W-:Y:S01]  /*0f70*/  IMAD.WIDE.U32 R4, R0.reuse, 0x4, R12 ;  /* 0x0000000400047825 */ /* 0x040fe200078e000c */
[----:B------:R0:W-:Y:S03]  /*0f80*/  STG.E desc[UR6][R2.64], R30 ;  /* 0x0000001e02007986 */ /* 0x0001e6000c101906 */
[C---:B------:R-:W-:Y:S01]  /*0f90*/  IMAD.WIDE.U32 R6, R0.reuse, 0x4, R10 ;  /* 0x0000000400067825 */ /* 0x040fe200078e000a */
[----:B------:R0:W-:Y:S03]  /*0fa0*/  STG.E desc[UR6][R4.64], R31 ;  /* 0x0000001f04007986 */ /* 0x0001e6000c101906 */
[C---:B------:R-:W-:Y:S01]  /*0fb0*/  IMAD.WIDE.U32 R16, R0.reuse, 0x4, R8 ;  /* 0x0000000400107825 */ /* 0x040fe200078e0008 */
[----:B------:R0:W-:Y:S03]  /*0fc0*/  STG.E desc[UR6][R6.64], R32 ;  /* 0x0000002006007986 */ /* 0x0001e6000c101906 */
[----:B------:R-:W-:Y:S01]  /*0fd0*/  VIADD R0, R0, 0x1 ;  /* 0x0000000100007836 */ /* 0x000fe20000000000 */
[----:B------:R0:W-:Y:S04]  /*0fe0*/  STG.E desc[UR6][R16.64], R33 ;  /* 0x0000002110007986 */ /* 0x0001e8000c101906 */
[----:B------:R-:W-:-:S13]  /*0ff0*/  ISETP.NE.AND P0, PT, R0, 0x1f4, PT ;  /* 0x000001f40000780c */ /* 0x000fda0003f05270 */
[----:B0-----:R-:W-:Y:S05]  /*1000*/  @P0 BRA `(.L_x_30) ;  /* 0xfffffff000580947 */ /* 0x001fea000383ffff */
[----:B------:R-:W-:Y:S05]  /*1010*/  EXIT ;  /* 0x000000000000794d */ /* 0x000fea0003800000 */
        .weak           $__internal_0_$__cuda_sm20_div_rn_f64_full
        .type           $__internal_0_$__cuda_sm20_div_rn_f64_full,@function
        .size           $__internal_0_$__cuda_sm20_div_rn_f64_full,($__internal_1_$__cuda_sm20_sqrt_rn_f32_slowpath - $__internal_0_$__cuda_sm20_div_rn_f64_full)
$__internal_0_$__cuda_sm20_div_rn_f64_full:
[C---:B------:R-:W-:Y:S01]  /*1020*/  FSETP.GEU.AND P0, PT, |R5|.reuse, 1.469367938527859385e-39, PT ;  /* 0x001000000500780b */ /* 0x040fe20003f0e200 */
[----:B------:R-:W-:Y:S01]  /*1030*/  IMAD.MOV.U32 R19, RZ, RZ, R5 ;  /* 0x000000ffff137224 */ /* 0x000fe200078e0005 */
[C---:B------:R-:W-:Y:S01]  /*1040*/  LOP3.LUT R16, R5.reuse, 0x800fffff, RZ, 0xc0, !PT ;  /* 0x800fffff05107812 */ /* 0x040fe200078ec0ff */
[----:B------:R-:W-:Y:S01]  /*1050*/  IMAD.MOV.U32 R22, RZ, RZ, 0x1 ;  /* 0x00000001ff167424 */ /* 0x000fe200078e00ff */
[----:B------:R-:W-:Y:S01]  /*1060*/  MOV R18, R4 ;  /* 0x0000000400127202 */ /* 0x000fe20000000f00 */
[----:B------:R-:W-:Y:S01]  /*1070*/  IMAD.MOV.U32 R20, RZ, RZ, R6 ;  /* 0x000000ffff147224 */ /* 0x000fe200078e0006 */
[----:B------:R-:W-:Y:S01]  /*1080*/  LOP3.LUT R17, R16, 0x3ff00000, RZ, 0xfc, !PT ;  /* 0x3ff0000010117812 */ /* 0x000fe200078efcff */
[----:B------:R-:W-:Y:S01]  /*1090*/  IMAD.MOV.U32 R16, RZ, RZ, R4 ;  /* 0x000000ffff107224 */ /* 0x000fe200078e0004 */
[----:B------:R-:W-:Y:S01]  /*10a0*/  MOV R21, R7 ;  /* 0x0000000700157202 */ /* 0x000fe20000000f00 */
[----:B------:R-:W-:Y:S01]  /*10b0*/  BSSY.RECONVERGENT B1, `(.L_x_31) ;  /* 0x0000052000017945 */ /* 0x000fe20003800200 */
[----:B------:R-:W-:-:S02]  /*10c0*/  LOP3.LUT R6, R5, 0x7ff00000, RZ, 0xc0, !PT ;  /* 0x7ff0000005067812 */ /* 0x000fc400078ec0ff */
[C---:B------:R-:W-:Y:S01]  /*10d0*/  FSETP.GEU.AND P2, PT, |R21|.reuse, 1.469367938527859385e-39, PT ;  /* 0x001000001500780b */ /* 0x040fe20003f4e200 */
[----:B------:R-:W-:Y:S01]  /*10e0*/  @!P0 DMUL R16, R18, 8.98846567431157953865e+307 ;  /* 0x7fe0000012108828 */ /* 0x000fe20000000000 */
[----:B------:R-:W-:-:S04]  /*10f0*/  LOP3.LUT R3, R21, 0x7ff00000, RZ, 0xc0, !PT ;  /* 0x7ff0000015037812 */ /* 0x000fc800078ec0ff */
[----:B------:R-:W-:Y:S01]  /*1100*/  ISETP.GE.U32.AND P1, PT, R3, R6, PT ;  /* 0x000000060300720c */ /* 0x000fe20003f26070 */
[----:B------:R-:W0:Y:S04]  /*1110*/  MUFU.RCP64H R23, R17 ;  /* 0x0000001100177308 */ /* 0x000e280000001800 */
[----:B------:R-:W-:Y:S02]  /*1120*/  @!P0 LOP3.LUT R6, R17, 0x7ff00000, RZ, 0xc0, !PT ;  /* 0x7ff0000011068812 */ /* 0x000fe400078ec0ff */
[----:B------:R-:W-:Y:S02]  /*1130*/  @!P2 LOP3.LUT R4, R19, 0x7ff00000, RZ, 0xc0, !PT ;  /* 0x7ff000001304a812 */ /* 0x000fe400078ec0ff */
[----:B------:R-:W-:Y:S02]  /*1140*/  @!P2 MOV R28, RZ ;  /* 0x000000ff001ca202 */ /* 0x000fe40000000f00 */
[----:B------:R-:W-:Y:S01]  /*1150*/  @!P2 ISETP.GE.U32.AND P3, PT, R3, R4, PT ;  /* 0x000000040300a20c */ /* 0x000fe20003f66070 */
[----:B------:R-:W-:-:S05]  /*1160*/  IMAD.MOV.U32 R4, RZ, RZ, 0x1ca00000 ;  /* 0x1ca00000ff047424 */ /* 0x000fca00078e00ff */
[----:B------:R-:W-:Y:S01]  /*1170*/  @!P2 SEL R5, R4, 0x63400000, !P3 ;  /* 0x634000000405a807 */ /* 0x000fe20005800000 */
[----:B0-----:R-:W-:-:S03]  /*1180*/  DFMA R26, R22, -R16, 1 ;  /* 0x3ff00000161a742b */ /* 0x001fc60000000810 */
[----:B------:R-:W-:-:S04]  /*1190*/  @!P2 LOP3.LUT R5, R5, 0x80000000, R21, 0xf8, !PT ;  /* 0x800000000505a812 */ /* 0x000fc800078ef815 */
[----:B------:R-:W-:Y:S01]  /*11a0*/  @!P2 LOP3.LUT R29, R5, 0x100000, RZ, 0xfc, !PT ;  /* 0x00100000051da812 */ /* 0x000fe200078efcff */
[----:B------:R-:W-:Y:S01]  /*11b0*/  DFMA R26, R26, R26, R26 ;  /* 0x0000001a1a1a722b */ /* 0x000fe2000000001a */
[----:B------:R-:W-:-:S07]  /*11c0*/  IMAD.MOV.U32 R5, RZ, RZ, R3 ;  /* 0x000000ffff057224 */ /* 0x000fce00078e0003 */
[----:B------:R-:W-:Y:S01]  /*11d0*/  DFMA R26, R22, R26, R22 ;  /* 0x0000001a161a722b */ /* 0x000fe20000000016 */
[----:B------:R-:W-:Y:S01]  /*11e0*/  SEL R23, R4, 0x63400000, !P1 ;  /* 0x6340000004177807 */ /* 0x000fe20004800000 */
[----:B------:R-:W-:-:S03]  /*11f0*/  IMAD.MOV.U32 R22, RZ, RZ, R20 ;  /* 0x000000ffff167224 */ /* 0x000fc600078e0014 */
[----:B------:R-:W-:-:S03]  /*1200*/  LOP3.LUT R23, R23, 0x800fffff, R21, 0xf8, !PT ;  /* 0x800fffff17177812 */ /* 0x000fc600078ef815 */
[----:B------:R-:W-:-:S03]  /*1210*/  DFMA R24, R26, -R16, 1 ;  /* 0x3ff000001a18742b */ /* 0x000fc60000000810 */
[----:B------:R-:W-:-:S05]  /*1220*/  @!P2 DFMA R22, R22, 2, -R28 ;  /* 0x400000001616a82b */ /* 0x000fca000000081c */
[----:B------:R-:W-:-:S05]  /*1230*/  DFMA R24, R26, R24, R26 ;  /* 0x000000181a18722b */ /* 0x000fca000000001a */
[----:B------:R-:W-:-:S03]  /*1240*/  @!P2 LOP3.LUT R5, R23, 0x7ff00000, RZ, 0xc0, !PT ;  /* 0x7ff000001705a812 */ /* 0x000fc600078ec0ff */
[----:B------:R-:W-:Y:S02]  /*1250*/  DMUL R26, R24, R22 ;  /* 0x00000016181a7228 */ /* 0x000fe40000000000 */
[----:B------:R-:W-:-:S05]  /*1260*/  VIADD R7, R5, 0xffffffff ;  /* 0xffffffff05077836 */ /* 0x000fca0000000000 */
[----:B------:R-:W-:Y:S01]  /*1270*/  ISETP.GT.U32.AND P0, PT, R7, 0x7feffffe, PT ;  /* 0x7feffffe0700780c */ /* 0x000fe20003f04070 */
[----:B------:R-:W-:Y:S01]  /*1280*/  VIADD R7, R6, 0xffffffff ;  /* 0xffffffff06077836 */ /* 0x000fe20000000000 */
[----:B------:R-:W-:-:S04]  /*1290*/  DFMA R28, R26, -R16, R22 ;  /* 0x800000101a1c722b */ /* 0x000fc80000000016 */
[----:B------:R-:W-:-:S04]  /*12a0*/  ISETP.GT.U32.OR P0, PT, R7, 0x7feffffe, P0 ;  /* 0x7feffffe0700780c */ /* 0x000fc80000704470 */
[----:B------:R-:W-:-:S09]  /*12b0*/  DFMA R28, R24, R28, R26 ;  /* 0x0000001c181c722b */ /* 0x000fd2000000001a */
[----:B------:R-:W-:Y:S05]  /*12c0*/  @P0 BRA `(.L_x_32) ;  /* 0x00000000006c0947 */ /* 0x000fea0003800000 */
[----:B------:R-:W-:-:S04]  /*12d0*/  LOP3.LUT R6, R19, 0x7ff00000, RZ, 0xc0, !PT ;  /* 0x7ff0000013067812 */ /* 0x000fc800078ec0ff */
[CC--:B------:R-:W-:Y:S02]  /*12e0*/  VIADDMNMX R5, R3.reuse, -R6.reuse, 0xb9600000, !PT ;  /* 0xb960000003057446 */ /* 0x0c0fe40007800906 */
[----:B------:R-:W-:Y:S02]  /*12f0*/  ISETP.GE.U32.AND P0, PT, R3, R6, PT ;  /* 0x000000060300720c */ /* 0x000fe40003f06070 */
[----:B------:R-:W-:Y:S02]  /*1300*/  VIMNMX R3, PT, PT, R5, 0x46a00000, PT ;  /* 0x46a0000005037848 */ /* 0x000fe40003fe0100 */
[----:B------:R-:W-:-:S04]  /*1310*/  SEL R4, R4, 0x63400000, !P0 ;  /* 0x6340000004047807 */ /* 0x000fc80004000000 */
[----:B------:R-:W-:Y:S01]  /*1320*/  IADD3 R3, PT, PT, -R4, R3, RZ ;  /* 0x0000000304037210 */ /* 0x000fe20007ffe1ff */
[----:B------:R-:W-:-:S04]  /*1330*/  IMAD.MOV.U32 R4, RZ, RZ, RZ ;  /* 0x000000ffff047224 */ /* 0x000fc800078e00ff */
[----:B------:R-:W-:-:S06]  /*1340*/  VIADD R5, R3, 0x7fe00000 ;  /* 0x7fe0000003057836 */ /* 0x000fcc0000000000 */
[----:B------:R-:W-:-:S10]  /*1350*/  DMUL R24, R28, R4 ;  /* 0x000000041c187228 */ /* 0x000fd40000000000 */
[----:B------:R-:W-:-:S13]  /*1360*/  FSETP.GTU.AND P0, PT, |R25|, 1.469367938527859385e-39, PT ;  /* 0x001000001900780b */ /* 0x000fda0003f0c200 */
[----:B------:R-:W-:Y:S05]  /*1370*/  @P0 BRA `(.L_x_33) ;  /* 0x0000000000940947 */ /* 0x000fea0003800000 */
[----:B------:R-:W-:Y:S01]  /*1380*/  DFMA R16, R28, -R16, R22 ;  /* 0x800000101c10722b */ /* 0x000fe20000000016 */
[----:B------:R-:W-:-:S09]  /*1390*/  IMAD.MOV.U32 R6, RZ, RZ, RZ ;  /* 0x000000ffff067224 */ /* 0x000fd200078e00ff */
[C---:B------:R-:W-:Y:S02]  /*13a0*/  FSETP.NEU.AND P0, PT, R17.reuse, RZ, PT ;  /* 0x000000ff1100720b */ /* 0x040fe40003f0d000 */
[----:B------:R-:W-:-:S04]  /*13b0*/  LOP3.LUT R19, R17, 0x80000000, R19, 0x48, !PT ;  /* 0x8000000011137812 */ /* 0x000fc800078e4813 */
[----:B------:R-:W-:-:S07]  /*13c0*/  LOP3.LUT R7, R19, R5, RZ, 0xfc, !PT ;  /* 0x0000000513077212 */ /* 0x000fce00078efcff */
[----:B------:R-:W-:Y:S05]  /*13d0*/  @!P0 BRA `(.L_x_33) ;  /* 0x00000000007c8947 */ /* 0x000fea0003800000 */
[C---:B------:R-:W-:Y:S01]  /*13e0*/  IADD3 R5, PT, PT, -R3.reuse, RZ, RZ ;  /* 0x000000ff03057210 */ /* 0x040fe20007ffe1ff */
[----:B------:R-:W-:Y:S01]  /*13f0*/  IMAD.MOV.U32 R4, RZ, RZ, RZ ;  /* 0x000000ffff047224 */ /* 0x000fe200078e00ff */
[----:B------:R-:W-:Y:S01]  /*1400*/  DMUL.RP R6, R28, R6 ;  /* 0x000000061c067228 */ /* 0x000fe20000008000 */
[----:B------:R-:W-:-:S04]  /*1410*/  IADD3 R3, PT, PT, -R3, -0x43300000, RZ ;  /* 0xbcd0000003037810 */ /* 0x000fc80007ffe1ff */
[----:B------:R-:W-:-:S05]  /*1420*/  DFMA R4, R24, -R4, R28 ;  /* 0x800000041804722b */ /* 0x000fca000000001c */
[----:B------:R-:W-:-:S05]  /*1430*/  LOP3.LUT R19, R7, R19, RZ, 0x3c, !PT ;  /* 0x0000001307137212 */ /* 0x000fca00078e3cff */
[----:B------:R-:W-:-:S04]  /*1440*/  FSETP.NEU.AND P0, PT, |R5|, R3, PT ;  /* 0x000000030500720b */ /* 0x000fc80003f0d200 */
[----:B------:R-:W-:Y:S02]  /*1450*/  FSEL R24, R6, R24, !P0 ;  /* 0x0000001806187208 */ /* 0x000fe40004000000 */
[----:B------:R-:W-:Y:S01]  /*1460*/  FSEL R25, R19, R25, !P0 ;  /* 0x0000001913197208 */ /* 0x000fe20004000000 */
[----:B------:R-:W-:Y:S06]  /*1470*/  BRA `(.L_x_33) ;  /* 0x0000000000547947 */ /* 0x000fec0003800000 */
.L_x_32:
[----:B------:R-:W-:-:S14]  /*1480*/  DSETP.NAN.AND P0, PT, R20, R20, PT ;  /* 0x000000141400722a */ /* 0x000fdc0003f08000 */
[----:B------:R-:W-:Y:S05]  /*1490*/  @P0 BRA `(.L_x_34) ;  /* 0x0000000000440947 */ /* 0x000fea0003800000 */
[----:B------:R-:W-:-:S14]  /*14a0*/  DSETP.NAN.AND P0, PT, R18, R18, PT ;  /* 0x000000121200722a */ /* 0x000fdc0003f08000 */
[----:B------:R-:W-:Y:S05]  /*14b0*/  @P0 BRA `(.L_x_35) ;  /* 0x0000000000300947 */ /* 0x000fea0003800000 */
[----:B------:R-:W-:Y:S01]  /*14c0*/  ISETP.NE.AND P0, PT, R5, R6, PT ;  /* 0x000000060500720c */ /* 0x000fe20003f05270 */
[----:B------:R-:W-:Y:S02]  /*14d0*/  IMAD.MOV.U32 R24, RZ, RZ, 0x0 ;  /* 0x00000000ff187424 */ /* 0x000fe400078e00ff */
[----:B------:R-:W-:-:S10]  /*14e0*/  IMAD.MOV.U32 R25, RZ, RZ, -0x80000 ;  /* 0xfff80000ff197424 */ /* 0x000fd400078e00ff */
[----:B------:R-:W-:Y:S05]  /*14f0*/  @!P0 BRA `(.L_x_33) ;  /* 0x0000000000348947 */ /* 0x000fea0003800000 */
[----:B------:R-:W-:Y:S02]  /*1500*/  ISETP.NE.AND P0, PT, R5, 0x7ff00000, PT ;  /* 0x7ff000000500780c */ /* 0x000fe40003f05270 */
[----:B------:R-:W-:Y:S02]  /*1510*/  LOP3.LUT R25, R21, 0x80000000, R19, 0x48, !PT ;  /* 0x8000000015197812 */ /* 0x000fe400078e4813 */
[----:B------:R-:W-:-:S13]  /*1520*/  ISETP.EQ.OR P0, PT, R6, RZ, !P0 ;  /* 0x000000ff0600720c */ /* 0x000fda0004702670 */
[----:B------:R-:W-:Y:S02]  /*1530*/  @P0 LOP3.LUT R3, R25, 0x7ff00000, RZ, 0xfc, !PT ;  /* 0x7ff0000019030812 */ /* 0x000fe400078efcff */
[----:B------:R-:W-:Y:S01]  /*1540*/  @!P0 MOV R24, RZ ;  /* 0x000000ff00188202 */ /* 0x000fe20000000f00 */
[----:B------:R-:W-:Y:S02]  /*1550*/  @P0 IMAD.MOV.U32 R24, RZ, RZ, RZ ;  /* 0x000000ffff180224 */ /* 0x000fe400078e00ff */
[----:B------:R-:W-:Y:S01]  /*1560*/  @P0 IMAD.MOV.U32 R25, RZ, RZ, R3 ;  /* 0x000000ffff190224 */ /* 0x000fe200078e0003 */
[----:B------:R-:W-:Y:S06]  /*1570*/  BRA `(.L_x_33) ;  /* 0x0000000000147947 */ /* 0x000fec0003800000 */
.L_x_35:
[----:B------:R-:W-:Y:S01]  /*1580*/  LOP3.LUT R25, R19, 0x80000, RZ, 0xfc, !PT ;  /* 0x0008000013197812 */ /* 0x000fe200078efcff */
[----:B------:R-:W-:Y:S01]  /*1590*/  IMAD.MOV.U32 R24, RZ, RZ, R18 ;  /* 0x000000ffff187224 */ /* 0x000fe200078e0012 */
[----:B------:R-:W-:Y:S06]  /*15a0*/  BRA `(.L_x_33) ;  /* 0x0000000000087947 */ /* 0x000fec0003800000 */
.L_x_34:
[----:B------:R-:W-:Y:S02]  /*15b0*/  LOP3.LUT R25, R21, 0x80000, RZ, 0xfc, !PT ;  /* 0x0008000015197812 */ /* 0x000fe400078efcff */
[----:B------:R-:W-:-:S07]  /*15c0*/  MOV R24, R20 ;  /* 0x0000001400187202 */ /* 0x000fce0000000f00 */
.L_x_33:
[----:B------:R-:W-:Y:S05]  /*15d0*/  BSYNC.RECONVERGENT B1 ;  /* 0x0000000000017941 */ /* 0x000fea0003800200 */
.L_x_31:
[----:B------:R-:W-:-:S04]  /*15e0*/  IMAD.MOV.U32 R3, RZ, RZ, 0x0 ;  /* 0x00000000ff037424 */ /* 0x000fc800078e00ff */
[----:B------:R-:W-:Y:S05]  /*15f0*/  RET.REL.NODEC R2 `(_Z21integrate_orbit_eulerPfS_S_S_) ;  /* 0xffffffe802807950 */ /* 0x000fea0003c3ffff */
        .weak           $__internal_1_$__cuda_sm20_sqrt_rn_f32_slowpath
        .type           $__internal_1_$__cuda_sm20_sqrt_rn_f32_slowpath,@function
        .size           $__internal_1_$__cuda_sm20_sqrt_rn_f32_slowpath,($__internal_2_$__cuda_sm3x_div_rn_noftz_f32_slowpath - $__internal_1_$__cuda_sm20_sqrt_rn_f32_slowpath)
$__internal_1_$__cuda_sm20_sqrt_rn_f32_slowpath:
[----:B------:R-:W-:-:S13]  /*1600*/  LOP3.LUT P0, RZ, R2, 0x7fffffff, RZ, 0xc0, !PT ;  /* 0x7fffffff02ff7812 */ /* 0x000fda000780c0ff */
[----:B------:R-:W-:Y:S01]  /*1610*/  @!P0 IMAD.MOV.U32 R3, RZ, RZ, R2 ;  /* 0x000000ffff038224 */ /* 0x000fe200078e0002 */
[----:B------:R-:W-:Y:S06]  /*1620*/  @!P0 BRA `(.L_x_36) ;  /* 0x0000000000408947 */ /* 0x000fec0003800000 */
[----:B------:R-:W-:-:S13]  /*1630*/  FSETP.GEU.FTZ.AND P0, PT, R2, RZ, PT ;  /* 0x000000ff0200720b */ /* 0x000fda0003f1e000 */
[----:B------:R-:W-:Y:S01]  /*1640*/  @!P0 IMAD.MOV.U32 R3, RZ, RZ, 0x7fffffff ;  /* 0x7fffffffff038424 */ /* 0x000fe200078e00ff */
[----:B------:R-:W-:Y:S06]  /*1650*/  @!P0 BRA `(.L_x_36) ;  /* 0x0000000000348947 */ /* 0x000fec0003800000 */
[----:B------:R-:W-:-:S13]  /*1660*/  FSETP.GTU.FTZ.AND P0, PT, |R2|, +INF , PT ;  /* 0x7f8000000200780b */ /* 0x000fda0003f1c200 */
[----:B------:R-:W-:Y:S01]  /*1670*/  @P0 FADD.FTZ R3, R2, 1 ;  /* 0x3f80000002030421 */ /* 0x000fe20000010000 */
[----:B------:R-:W-:Y:S06]  /*1680*/  @P0 BRA `(.L_x_36) ;  /* 0x0000000000280947 */ /* 0x000fec0003800000 */
[----:B------:R-:W-:-:S13]  /*1690*/  FSETP.NEU.FTZ.AND P0, PT, |R2|, +INF , PT ;  /* 0x7f8000000200780b */ /* 0x000fda0003f1d200 */
[----:B------:R-:W-:-:S04]  /*16a0*/  @P0 FFMA R4, R2, 1.84467440737095516160e+19, RZ ;  /* 0x5f80000002040823 */ /* 0x000fc800000000ff */
[----:B------:R-:W0:Y:S02]  /*16b0*/  @P0 MUFU.RSQ R3, R4 ;  /* 0x0000000400030308 */ /* 0x000e240000001400 */
[----:B0-----:R-:W-:Y:S01]  /*16c0*/  @P0 FMUL.FTZ R5, R4, R3 ;  /* 0x0000000304050220 */ /* 0x001fe20000410000 */
[----:B------:R-:W-:Y:S01]  /*16d0*/  @P0 FMUL.FTZ R7, R3, 0.5 ;  /* 0x3f00000003070820 */ /* 0x000fe20000410000 */
[----:B------:R-:W-:Y:S02]  /*16e0*/  @!P0 MOV R3, R2 ;  /* 0x0000000200038202 */ /* 0x000fe40000000f00 */
[----:B------:R-:W-:-:S04]  /*16f0*/  @P0 FADD.FTZ R6, -R5, -RZ ;  /* 0x800000ff05060221 */ /* 0x000fc80000010100 */
[----:B------:R-:W-:-:S04]  /*1700*/  @P0 FFMA R6, R5, R6, R4 ;  /* 0x0000000605060223 */ /* 0x000fc80000000004 */
[----:B------:R-:W-:-:S04]  /*1710*/  @P0 FFMA R6, R6, R7, R5 ;  /* 0x0000000706060223 */ /* 0x000fc80000000005 */
[----:B------:R-:W-:-:S07]  /*1720*/  @P0 FMUL.FTZ R3, R6, 2.3283064365386962891e-10 ;  /* 0x2f80000006030820 */ /* 0x000fce0000410000 */
.L_x_36:
[----:B------:R-:W-:Y:S02]  /*1730*/  IMAD.MOV.U32 R4, RZ, RZ, R3 ;  /* 0x000000ffff047224 */ /* 0x000fe400078e0003 */
[----:B------:R-:W-:Y:S02]  /*1740*/  IMAD.MOV.U32 R2, RZ, RZ, R16 ;  /* 0x000000ffff027224 */ /* 0x000fe400078e0010 */
[----:B------:R-:W-:-:S04]  /*1750*/  IMAD.MOV.U32 R3, RZ, RZ, 0x0 ;  /* 0x00000000ff037424 */ /* 0x000fc800078e00ff */
[----:B------:R-:W-:Y:S05]  /*1760*/  RET.REL.NODEC R2 `(_Z21integrate_orbit_eulerPfS_S_S_) ;  /* 0xffffffe802247950 */ /* 0x000fea0003c3ffff */
        .weak           $__internal_2_$__cuda_sm3x_div_rn_noftz_f32_slowpath
        .type           $__internal_2_$__cuda_sm3x_div_rn_noftz_f32_slowpath,@function
        .size           $__internal_2_$__cuda_sm3x_div_rn_noftz_f32_slowpath,($_Z21integrate_orbit_eulerPfS_S_S_$__internal_accurate_pow - $__internal_2_$__cuda_sm3x_div_rn_noftz_f32_slowpath)
$__internal_2_$__cuda_sm3x_div_rn_noftz_f32_slowpath:
[----:B------:R-:W-:Y:S01]  /*1770*/  SHF.R.U32.HI R6, RZ, 0x17, R3 ;  /* 0x00000017ff067819 */ /* 0x000fe20000011603 */
[----:B------:R-:W-:Y:S01]  /*1780*/  BSSY.RECONVERGENT B1, `(.L_x_37) ;  /* 0x0000062000017945 */ /* 0x000fe20003800200 */
[----:B------:R-:W-:Y:S02]  /*1790*/  SHF.R.U32.HI R16, RZ, 0x17, R2 ;  /* 0x00000017ff107819 */ /* 0x000fe40000011602 */
[----:B------:R-:W-:Y:S02]  /*17a0*/  LOP3.LUT R6, R6, 0xff, RZ, 0xc0, !PT ;  /* 0x000000ff06067812 */ /* 0x000fe400078ec0ff */
[----:B------:R-:W-:Y:S02]  /*17b0*/  LOP3.LUT R21, R16, 0xff, RZ, 0xc0, !PT ;  /* 0x000000ff10157812 */ /* 0x000fe400078ec0ff */
[----:B------:R-:W-:-:S03]  /*17c0*/  IADD3 R18, PT, PT, R6, -0x1, RZ ;  /* 0xffffffff06127810 */ /* 0x000fc60007ffe0ff */
[----:B------:R-:W-:Y:S01]  /*17d0*/  VIADD R17, R21, 0xffffffff ;  /* 0xffffffff15117836 */ /* 0x000fe20000000000 */
[----:B------:R-:W-:-:S04]  /*17e0*/  ISETP.GT.U32.AND P0, PT, R18, 0xfd, PT ;  /* 0x000000fd1200780c */ /* 0x000fc80003f04070 */
[----:B------:R-:W-:-:S13]  /*17f0*/  ISETP.GT.U32.OR P0, PT, R17, 0xfd, P0 ;  /* 0x000000fd1100780c */ /* 0x000fda0000704470 */
[----:B------:R-:W-:Y:S01]  /*1800*/  @!P0 IMAD.MOV.U32 R16, RZ, RZ, RZ ;  /* 0x000000ffff108224 */ /* 0x000fe200078e00ff */
[----:B------:R-:W-:Y:S06]  /*1810*/  @!P0 BRA `(.L_x_38) ;  /* 0x00000000005c8947 */ /* 0x000fec0003800000 */
[----:B------:R-:W-:Y:S02]  /*1820*/  FSETP.GTU.FTZ.AND P0, PT, |R2|, +INF , PT ;  /* 0x7f8000000200780b */ /* 0x000fe40003f1c200 */
[----:B------:R-:W-:-:S04]  /*1830*/  FSETP.GTU.FTZ.AND P1, PT, |R3|, +INF , PT ;  /* 0x7f8000000300780b */ /* 0x000fc80003f3c200 */
[----:B------:R-:W-:-:S13]  /*1840*/  PLOP3.LUT P0, PT, P0, P1, PT, 0xf8, 0x8f ;  /* 0x00000000008f781c */ /* 0x000fda0000703f70 */
[----:B------:R-:W-:Y:S05]  /*1850*/  @P0 BRA `(.L_x_39) ;  /* 0x00000004004c0947 */ /* 0x000fea0003800000 */
[----:B------:R-:W-:-:S13]  /*1860*/  LOP3.LUT P0, RZ, R3, 0x7fffffff, R2, 0xc8, !PT ;  /* 0x7fffffff03ff7812 */ /* 0x000fda000780c802 */
[----:B------:R-:W-:Y:S05]  /*1870*/  @!P0 BRA `(.L_x_40) ;  /* 0x00000004003c8947 */ /* 0x000fea0003800000 */
[C---:B------:R-:W-:Y:S02]  /*1880*/  FSETP.NEU.FTZ.AND P1, PT, |R2|.reuse, +INF , PT ;  /* 0x7f8000000200780b */ /* 0x040fe40003f3d200 */
[----:B------:R-:W-:Y:S02]  /*1890*/  FSETP.NEU.FTZ.AND P2, PT, |R3|, +INF , PT ;  /* 0x7f8000000300780b */ /* 0x000fe40003f5d200 */
[----:B------:R-:W-:-:S11]  /*18a0*/  FSETP.NEU.FTZ.AND P0, PT, |R2|, +INF , PT ;  /* 0x7f8000000200780b */ /* 0x000fd60003f1d200 */
[----:B------:R-:W-:Y:S05]  /*18b0*/  @!P2 BRA !P1, `(.L_x_40) ;  /* 0x00000004002ca947 */ /* 0x000fea0004800000 */
[----:B------:R-:W-:-:S04]  /*18c0*/  LOP3.LUT P1, RZ, R2, 0x7fffffff, RZ, 0xc0, !PT ;  /* 0x7fffffff02ff7812 */ /* 0x000fc8000782c0ff */
[----:B------:R-:W-:-:S13]  /*18d0*/  PLOP3.LUT P1, PT, P2, P1, PT, 0x2f, 0xf2 ;  /* 0x0000000000f2781c */ /* 0x000fda0001722577 */
[----:B------:R-:W-:Y:S05]  /*18e0*/  @P1 BRA `(.L_x_41) ;  /* 0x0000000400181947 */ /* 0x000fea0003800000 */
[----:B------:R-:W-:-:S04]  /*18f0*/  LOP3.LUT P1, RZ, R3, 0x7fffffff, RZ, 0xc0, !PT ;  /* 0x7fffffff03ff7812 */ /* 0x000fc8000782c0ff */
[----:B------:R-:W-:-:S13]  /*1900*/  PLOP3.LUT P0, PT, P0, P1, PT, 0x2f, 0xf2 ;  /* 0x0000000000f2781c */ /* 0x000fda0000702577 */
[----:B------:R-:W-:Y:S05]  /*1910*/  @P0 BRA `(.L_x_42) ;  /* 0x0000000400000947 */ /* 0x000fea0003800000 */
[----:B------:R-:W-:Y:S02]  /*1920*/  ISETP.GE.AND P0, PT, R17, RZ, PT ;  /* 0x000000ff1100720c */ /* 0x000fe40003f06270 */
[----:B------:R-:W-:-:S11]  /*1930*/  ISETP.GE.AND P1, PT, R18, RZ, PT ;  /* 0x000000ff1200720c */ /* 0x000fd60003f26270 */
[----:B------:R-:W-:Y:S01]  /*1940*/  @P0 IMAD.MOV.U32 R16, RZ, RZ, RZ ;  /* 0x000000ffff100224 */ /* 0x000fe200078e00ff */
[----:B------:R-:W-:Y:S01]  /*1950*/  @!P0 MOV R16, 0xffffffc0 ;  /* 0xffffffc000108802 */ /* 0x000fe20000000f00 */
[----:B------:R-:W-:Y:S01]  /*1960*/  @!P0 FFMA R2, R2, 1.84467440737095516160e+19, RZ ;  /* 0x5f80000002028823 */ /* 0x000fe200000000ff */
[----:B------:R-:W-:-:S03]  /*1970*/  @!P1 FFMA R3, R3, 1.84467440737095516160e+19, RZ ;  /* 0x5f80000003039823 */ /* 0x000fc600000000ff */
[----:B------:R-:W-:-:S07]  /*1980*/  @!P1 VIADD R16, R16, 0x40 ;  /* 0x0000004010109836 */ /* 0x000fce0000000000 */
.L_x_38:
[----:B------:R-:W-:Y:S01]  /*1990*/  LEA R18, R6, 0xc0800000, 0x17 ;  /* 0xc080000006127811 */ /* 0x000fe200078eb8ff */
[----:B------:R-:W-:Y:S04]  /*19a0*/  BSSY.RECONVERGENT B2, `(.L_x_43) ;  /* 0x0000036000027945 */ /* 0x000fe80003800200 */
[----:B------:R-:W-:Y:S02]  /*19b0*/  IMAD.IADD R20, R3, 0x1, -R18 ;  /* 0x0000000103147824 */ /* 0x000fe400078e0a12 */
[----:B------:R-:W-:Y:S02]  /*19c0*/  VIADD R3, R21, 0xffffff81 ;  /* 0xffffff8115037836 */ /* 0x000fe40000000000 */
[----:B------:R-:W0:Y:S01]  /*19d0*/  MUFU.RCP R17, R20 ;  /* 0x0000001400117308 */ /* 0x000e220000001000 */
[----:B------:R-:W-:Y:S01]  /*19e0*/  FADD.FTZ R19, -R20, -RZ ;  /* 0x800000ff14137221 */ /* 0x000fe20000010100 */
[----:B------:R-:W-:-:S03]  /*19f0*/  IMAD R2, R3, -0x800000, R2 ;  /* 0xff80000003027824 */ /* 0x000fc600078e0202 */
[----:B0-----:R-:W-:-:S04]  /*1a00*/  FFMA R18, R17, R19, 1 ;  /* 0x3f80000011127423 */ /* 0x001fc80000000013 */
[----:B------:R-:W-:-:S04]  /*1a10*/  FFMA R17, R17, R18, R17 ;  /* 0x0000001211117223 */ /* 0x000fc80000000011 */
[----:B------:R-:W-:-:S04]  /*1a20*/  FFMA R18, R2, R17, RZ ;  /* 0x0000001102127223 */ /* 0x000fc800000000ff */
[----:B------:R-:W-:-:S04]  /*1a30*/  FFMA R21, R19, R18, R2 ;  /* 0x0000001213157223 */ /* 0x000fc80000000002 */
[----:B------:R-:W-:Y:S01]  /*1a40*/  FFMA R18, R17, R21, R18 ;  /* 0x0000001511127223 */ /* 0x000fe20000000012 */
[----:B------:R-:W-:-:S03]  /*1a50*/  IADD3 R21, PT, PT, R3, 0x7f, -R6 ;  /* 0x0000007f03157810 */ /* 0x000fc60007ffe806 */
[----:B------:R-:W-:Y:S01]  /*1a60*/  FFMA R19, R19, R18, R2 ;  /* 0x0000001213137223 */ /* 0x000fe20000000002 */
[----:B------:R-:W-:-:S03]  /*1a70*/  IADD3 R21, PT, PT, R21, R16, RZ ;  /* 0x0000001015157210 */ /* 0x000fc60007ffe0ff */
[----:B------:R-:W-:-:S05]  /*1a80*/  FFMA R2, R17, R19, R18 ;  /* 0x0000001311027223 */ /* 0x000fca0000000012 */
[----:B------:R-:W-:-:S04]  /*1a90*/  SHF.R.U32.HI R3, RZ, 0x17, R2 ;  /* 0x00000017ff037819 */ /* 0x000fc80000011602 */
[----:B------:R-:W-:-:S05]  /*1aa0*/  LOP3.LUT R3, R3, 0xff, RZ, 0xc0, !PT ;  /* 0x000000ff03037812 */ /* 0x000fca00078ec0ff */
[----:B------:R-:W-:-:S04]  /*1ab0*/  IMAD.IADD R16, R3, 0x1, R21 ;  /* 0x0000000103107824 */ /* 0x000fc800078e0215 */
[----:B------:R-:W-:-:S05]  /*1ac0*/  VIADD R3, R16, 0xffffffff ;  /* 0xffffffff10037836 */ /* 0x000fca0000000000 */
[----:B------:R-:W-:-:S13]  /*1ad0*/  ISETP.GE.U32.AND P0, PT, R3, 0xfe, PT ;  /* 0x000000fe0300780c */ /* 0x000fda0003f06070 */
[----:B------:R-:W-:Y:S05]  /*1ae0*/  @!P0 BRA `(.L_x_44) ;  /* 0x0000000000808947 */ /* 0x000fea0003800000 */
[----:B------:R-:W-:-:S13]  /*1af0*/  ISETP.GT.AND P0, PT, R16, 0xfe, PT ;  /* 0x000000fe1000780c */ /* 0x000fda0003f04270 */
[----:B------:R-:W-:Y:S05]  /*1b00*/  @P0 BRA `(.L_x_45) ;  /* 0x00000000006c0947 */ /* 0x000fea0003800000 */
[----:B------:R-:W-:-:S13]  /*1b10*/  ISETP.GE.AND P0, PT, R16, 0x1, PT ;  /* 0x000000011000780c */ /* 0x000fda0003f06270 */
[----:B------:R-:W-:Y:S05]  /*1b20*/  @P0 BRA `(.L_x_46) ;  /* 0x0000000000740947 */ /* 0x000fea0003800000 */
[----:B------:R-:W-:Y:S02]  /*1b30*/  ISETP.GE.AND P0, PT, R16, -0x18, PT ;  /* 0xffffffe81000780c */ /* 0x000fe40003f06270 */
[----:B------:R-:W-:-:S11]  /*1b40*/  LOP3.LUT R2, R2, 0x80000000, RZ, 0xc0, !PT ;  /* 0x8000000002027812 */ /* 0x000fd600078ec0ff */
[----:B------:R-:W-:Y:S05]  /*1b50*/  @!P0 BRA `(.L_x_46) ;  /* 0x0000000000688947 */ /* 0x000fea0003800000 */
[-CC-:B------:R-:W-:Y:S01]  /*1b60*/  FFMA.RZ R3, R17, R19.reuse, R18.reuse ;  /* 0x0000001311037223 */ /* 0x180fe2000000c012 */
[C---:B------:R-:W-:Y:S02]  /*1b70*/  ISETP.NE.AND P2, PT, R16.reuse, RZ, PT ;  /* 0x000000ff1000720c */ /* 0x040fe40003f45270 */
[C---:B------:R-:W-:Y:S02]  /*1b80*/  ISETP.NE.AND P1, PT, R16.reuse, RZ, PT ;  /* 0x000000ff1000720c */ /* 0x040fe40003f25270 */
[----:B------:R-:W-:Y:S01]  /*1b90*/  LOP3.LUT R6, R3, 0x7fffff, RZ, 0xc0, !PT ;  /* 0x007fffff03067812 */ /* 0x000fe200078ec0ff */
[CCC-:B------:R-:W-:Y:S01]  /*1ba0*/  FFMA.RP R3, R17.reuse, R19.reuse, R18.reuse ;  /* 0x0000001311037223 */ /* 0x1c0fe20000008012 */
[----:B------:R-:W-:Y:S01]  /*1bb0*/  FFMA.RM R18, R17, R19, R18 ;  /* 0x0000001311127223 */ /* 0x000fe20000004012 */
[----:B------:R-:W-:Y:S01]  /*1bc0*/  VIADD R17, R16, 0x20 ;  /* 0x0000002010117836 */ /* 0x000fe20000000000 */
[----:B------:R-:W-:Y:S02]  /*1bd0*/  LOP3.LUT R6, R6, 0x800000, RZ, 0xfc, !PT ;  /* 0x0080000006067812 */ /* 0x000fe400078efcff */
[----:B------:R-:W-:-:S02]  /*1be0*/  IADD3 R16, PT, PT, -R16, RZ, RZ ;  /* 0x000000ff10107210 */ /* 0x000fc40007ffe1ff */
[----:B------:R-:W-:Y:S02]  /*1bf0*/  SHF.L.U32 R17, R6, R17, RZ ;  /* 0x0000001106117219 */ /* 0x000fe400000006ff */
[----:B------:R-:W-:Y:S02]  /*1c00*/  FSETP.NEU.FTZ.AND P0, PT, R3, R18, PT ;  /* 0x000000120300720b */ /* 0x000fe40003f1d000 */
[----:B------:R-:W-:Y:S02]  /*1c10*/  SEL R3, R16, RZ, P2 ;  /* 0x000000ff10037207 */ /* 0x000fe40001000000 */
[----:B------:R-:W-:Y:S02]  /*1c20*/  ISETP.NE.AND P1, PT, R17, RZ, P1 ;  /* 0x000000ff1100720c */ /* 0x000fe40000f25270 */
[----:B------:R-:W-:Y:S02]  /*1c30*/  SHF.R.U32.HI R3, RZ, R3, R6 ;  /* 0x00000003ff037219 */ /* 0x000fe40000011606 */
[----:B------:R-:W-:-:S02]  /*1c40*/  PLOP3.LUT P0, PT, P0, P1, PT, 0xf8, 0x8f ;  /* 0x00000000008f781c */ /* 0x000fc40000703f70 */
[----:B------:R-:W-:Y:S02]  /*1c50*/  SHF.R.U32.HI R17, RZ, 0x1, R3 ;  /* 0x00000001ff117819 */ /* 0x000fe40000011603 */
[----:B------:R-:W-:-:S04]  /*1c60*/  SEL R6, RZ, 0x1, !P0 ;  /* 0x00000001ff067807 */ /* 0x000fc80004000000 */
[----:B------:R-:W-:-:S04]  /*1c70*/  LOP3.LUT R6, R6, 0x1, R17, 0xf8, !PT ;  /* 0x0000000106067812 */ /* 0x000fc800078ef811 */
[----:B------:R-:W-:-:S05]  /*1c80*/  LOP3.LUT R6, R6, R3, RZ, 0xc0, !PT ;  /* 0x0000000306067212 */ /* 0x000fca00078ec0ff */
[----:B------:R-:W-:-:S05]  /*1c90*/  IMAD.IADD R17, R17, 0x1, R6 ;  /* 0x0000000111117824 */ /* 0x000fca00078e0206 */
[----:B------:R-:W-:Y:S01]  /*1ca0*/  LOP3.LUT R2, R17, R2, RZ, 0xfc, !PT ;  /* 0x0000000211027212 */ /* 0x000fe200078efcff */
[----:B------:R-:W-:Y:S06]  /*1cb0*/  BRA `(.L_x_46) ;  /* 0x0000000000107947 */ /* 0x000fec0003800000 */
.L_x_45:
[----:B------:R-:W-:-:S04]  /*1cc0*/  LOP3.LUT R2, R2, 0x80000000, RZ, 0xc0, !PT ;  /* 0x8000000002027812 */ /* 0x000fc800078ec0ff */
[----:B------:R-:W-:Y:S01]  /*1cd0*/  LOP3.LUT R2, R2, 0x7f800000, RZ, 0xfc, !PT ;  /* 0x7f80000002027812 */ /* 0x000fe200078efcff */
[----:B------:R-:W-:Y:S06]  /*1ce0*/  BRA `(.L_x_46) ;  /* 0x0000000000047947 */ /* 0x000fec0003800000 */
.L_x_44:
[----:B------:R-:W-:-:S07]  /*1cf0*/  IMAD R2, R21, 0x800000, R2 ;  /* 0x0080000015027824 */ /* 0x000fce00078e0202 */
.L_x_46:
[----:B------:R-:W-:Y:S05]  /*1d00*/  BSYNC.RECONVERGENT B2 ;  /* 0x0000000000027941 */ /* 0x000fea0003800200 */
.L_x_43:
[----:B------:R-:W-:Y:S05]  /*1d10*/  BRA `(.L_x_47) ;  /* 0x0000000000207947 */ /* 0x000fea0003800000 */
.L_x_42:
[----:B------:R-:W-:-:S04]  /*1d20*/  LOP3.LUT R2, R3, 0x80000000, R2, 0x48, !PT ;  /* 0x8000000003027812 */ /* 0x000fc800078e4802 */
[----:B------:R-:W-:Y:S01]  /*1d30*/  LOP3.LUT R2, R2, 0x7f800000, RZ, 0xfc, !PT ;  /* 0x7f80000002027812 */ /* 0x000fe200078efcff */
[----:B------:R-:W-:Y:S06]  /*1d40*/  BRA `(.L_x_47) ;  /* 0x0000000000147947 */ /* 0x000fec0003800000 */
.L_x_41:
[----:B------:R-:W-:Y:S01]  /*1d50*/  LOP3.LUT R2, R3, 0x80000000, R2, 0x48, !PT ;  /* 0x8000000003027812 */ /* 0x000fe200078e4802 */
[----:B------:R-:W-:Y:S06]  /*1d60*/  BRA `(.L_x_47) ;  /* 0x00000000000c7947 */ /* 0x000fec0003800000 */
.L_x_40:
[----:B------:R-:W0:Y:S01]  /*1d70*/  MUFU.RSQ R2, -QNAN ;  /* 0xffc0000000027908 */ /* 0x000e220000001400 */
[----:B------:R-:W-:Y:S05]  /*1d80*/  BRA `(.L_x_47) ;  /* 0x0000000000047947 */ /* 0x000fea0003800000 */
.L_x_39:
[----:B------:R-:W-:-:S07]  /*1d90*/  FADD.FTZ R2, R2, R3 ;  /* 0x0000000302027221 */ /* 0x000fce0000010000 */
.L_x_47:
[----:B------:R-:W-:Y:S05]  /*1da0*/  BSYNC.RECONVERGENT B1 ;  /* 0x0000000000017941 */ /* 0x000fea0003800200 */
.L_x_37:
[----:B0-----:R-:W-:Y:S01]  /*1db0*/  IMAD.MOV.U32 R6, RZ, RZ, R2 ;  /* 0x000000ffff067224 */ /* 0x001fe200078e0002 */
[----:B------:R-:W-:Y:S01]  /*1dc0*/  MOV R2, R5 ;  /* 0x0000000500027202 */ /* 0x000fe20000000f00 */
[----:B------:R-:W-:-:S04]  /*1dd0*/  IMAD.MOV.U32 R3, RZ, RZ, 0x0 ;  /* 0x00000000ff037424 */ /* 0x000fc800078e00ff */
[----:B------:R-:W-:Y:S05]  /*1de0*/  RET.REL.NODEC R2 `(_Z21integrate_orbit_eulerPfS_S_S_) ;  /* 0xffffffe002847950 */ /* 0x000fea0003c3ffff */
        .type           $_Z21integrate_orbit_eulerPfS_S_S_$__internal_accurate_pow,@function
        .size           $_Z21integrate_orbit_eulerPfS_S_S_$__internal_accurate_pow,(.L_x_53 - $_Z21integrate_orbit_eulerPfS_S_S_$__internal_accurate_pow)
$_Z21integrate_orbit_eulerPfS_S_S_$__internal_accurate_pow:
[----:B------:R-:W-:Y:S01]  /*1df0*/  ISETP.GT.U32.AND P0, PT, R27, 0xfffff, PT ;  /* 0x000fffff1b00780c */ /* 0x000fe20003f04070 */
[----:B------:R-:W-:Y:S01]  /*1e00*/  IMAD.MOV.U32 R2, RZ, RZ, R18 ;  /* 0x000000ffff027224 */ /* 0x000fe200078e0012 */
[----:B------:R-:W-:Y:S01]  /*1e10*/  UMOV UR8, 0x7d2cafe2 ;  /* 0x7d2cafe200087882 */ /* 0x000fe20000000000 */
[----:B------:R-:W-:Y:S01]  /*1e20*/  IMAD.MOV.U32 R3, RZ, RZ, R27 ;  /* 0x000000ffff037224 */ /* 0x000fe200078e001b */
[----:B------:R-:W-:Y:S01]  /*1e30*/  UMOV UR9, 0x3eb0f5ff ;  /* 0x3eb0f5ff00097882 */ /* 0x000fe20000000000 */
[----:B------:R-:W-:Y:S01]  /*1e40*/  UMOV UR10, 0x3b39803f ;  /* 0x3b39803f000a7882 */ /* 0x000fe20000000000 */
[----:B------:R-:W-:-:S07]  /*1e50*/  UMOV UR11, 0x3c7abc9e ;  /* 0x3c7abc9e000b7882 */ /* 0x000fce0000000000 */
[----:B------:R-:W-:Y:S01]  /*1e60*/  @!P0 DMUL R4, R2, 1.80143985094819840000e+16 ;  /* 0x4350000002048828 */ /* 0x000fe20000000000 */
[----:B------:R-:W-:Y:S02]  /*1e70*/  MOV R2, R27 ;  /* 0x0000001b00027202 */ /* 0x000fe40000000f00 */
[----:B------:R-:W-:-:S07]  /*1e80*/  SHF.R.U32.HI R27, RZ, 0x14, R27 ;  /* 0x00000014ff1b7819 */ /* 0x000fce000001161b */
[----:B------:R-:W-:Y:S01]  /*1e90*/  @!P0 IMAD.MOV.U32 R2, RZ, RZ, R5 ;  /* 0x000000ffff028224 */ /* 0x000fe200078e0005 */
[----:B------:R-:W-:Y:S01]  /*1ea0*/  @!P0 LEA.HI R27, R5, 0xffffffca, RZ, 0xc ;  /* 0xffffffca051b8811 */ /* 0x000fe200078f60ff */
[----:B------:R-:W-:-:S03]  /*1eb0*/  @!P0 IMAD.MOV.U32 R18, RZ, RZ, R4 ;  /* 0x000000ffff128224 */ /* 0x000fc600078e0004 */
[----:B------:R-:W-:-:S04]  /*1ec0*/  LOP3.LUT R2, R2, 0x800fffff, RZ, 0xc0, !PT ;  /* 0x800fffff02027812 */ /* 0x000fc800078ec0ff */
[----:B------:R-:W-:Y:S01]  /*1ed0*/  LOP3.LUT R19, R2, 0x3ff00000, RZ, 0xfc, !PT ;  /* 0x3ff0000002137812 */ /* 0x000fe200078efcff */
[----:B------:R-:W-:-:S03]  /*1ee0*/  IMAD.MOV.U32 R2, RZ, RZ, RZ ;  /* 0x000000ffff027224 */ /* 0x000fc600078e00ff */
[----:B------:R-:W-:-:S13]  /*1ef0*/  ISETP.GE.U32.AND P1, PT, R19, 0x3ff6a09f, PT ;  /* 0x3ff6a09f1300780c */ /* 0x000fda0003f26070 */
[----:B------:R-:W-:-:S05]  /*1f00*/  @P1 VIADD R3, R19, 0xfff00000 ;  /* 0xfff0000013031836 */ /* 0x000fca0000000000 */
[----:B------:R-:W-:-:S06]  /*1f10*/  @P1 MOV R19, R3 ;  /* 0x0000000300131202 */ /* 0x000fcc0000000f00 */
[C---:B------:R-:W-:Y:S02]  /*1f20*/  DADD R20, R18.reuse, 1 ;  /* 0x3ff0000012147429 */ /* 0x040fe40000000000 */
[----:B------:R-:W-:-:S04]  /*1f30*/  DADD R18, R18, -1 ;  /* 0xbff0000012127429 */ /* 0x000fc80000000000 */
[----:B------:R-:W0:Y:S02]  /*1f40*/  MUFU.RCP64H R3, R21 ;  /* 0x0000001500037308 */ /* 0x000e240000001800 */
[----:B0-----:R-:W-:-:S08]  /*1f50*/  DFMA R16, -R20, R2, 1 ;  /* 0x3ff000001410742b */ /* 0x001fd00000000102 */
[----:B------:R-:W-:-:S08]  /*1f60*/  DFMA R16, R16, R16, R16 ;  /* 0x000000101010722b */ /* 0x000fd00000000010 */
[----:B------:R-:W-:Y:S01]  /*1f70*/  DFMA R16, R2, R16, R2 ;  /* 0x000000100210722b */ /* 0x000fe20000000002 */
[----:B------:R-:W-:Y:S02]  /*1f80*/  IMAD.MOV.U32 R2, RZ, RZ, 0x41ad3b5a ;  /* 0x41ad3b5aff027424 */ /* 0x000fe400078e00ff */
[----:B------:R-:W-:-:S05]  /*1f90*/  IMAD.MOV.U32 R3, RZ, RZ, 0x3ed0f5d2 ;  /* 0x3ed0f5d2ff037424 */ /* 0x000fca00078e00ff */
[----:B------:R-:W-:-:S08]  /*1fa0*/  DMUL R24, R18, R16 ;  /* 0x0000001012187228 */ /* 0x000fd00000000000 */
[----:B------:R-:W-:-:S08]  /*1fb0*/  DFMA R24, R18, R16, R24 ;  /* 0x000000101218722b */ /* 0x000fd00000000018 */
[----:B------:R-:W-:Y:S02]  /*1fc0*/  DMUL R6, R24, R24 ;  /* 0x0000001818067228 */ /* 0x000fe40000000000 */
[----:B------:R-:W-:-:S06]  /*1fd0*/  DADD R22, R18, -R24 ;  /* 0x0000000012167229 */ /* 0x000fcc0000000818 */
[----:B------:R-:W-:Y:S01]  /*1fe0*/  DFMA R2, R6, UR8, R2 ;  /* 0x0000000806027c2b */ /* 0x000fe20008000002 */
[----:B------:R-:W-:Y:S01]  /*1ff0*/  UMOV UR8, 0x75488a3f ;  /* 0x75488a3f00087882 */ /* 0x000fe20000000000 */
[----:B------:R-:W-:Y:S01]  /*2000*/  UMOV UR9, 0x3ef3b20a ;  /* 0x3ef3b20a00097882 */ /* 0x000fe20000000000 */
[----:B------:R-:W-:-:S05]  /*2010*/  DADD R22, R22, R22 ;  /* 0x0000000016167229 */ /* 0x000fca0000000016 */
[----:B------:R-:W-:Y:S01]  /*2020*/  DFMA R2, R6, R2, UR8 ;  /* 0x0000000806027e2b */ /* 0x000fe20008000002 */
[----:B------:R-:W-:Y:S01]  /*2030*/  UMOV UR8, 0xe4faecd5 ;  /* 0xe4faecd500087882 */ /* 0x000fe20000000000 */
[----:B------:R-:W-:Y:S01]  /*2040*/  UMOV UR9, 0x3f1745cd ;  /* 0x3f1745cd00097882 */ /* 0x000fe20000000000 */
[----:B------:R-:W-:-:S05]  /*2050*/  DFMA R22, R18, -R24, R22 ;  /* 0x800000181216722b */ /* 0x000fca0000000016 */
[----:B------:R-:W-:Y:S01]  /*2060*/  DFMA R2, R6, R2, UR8 ;  /* 0x0000000806027e2b */ /* 0x000fe20008000002 */
[----:B------:R-:W-:Y:S01]  /*2070*/  UMOV UR8, 0x258a578b ;  /* 0x258a578b00087882 */ /* 0x000fe20000000000 */
[----:B------:R-:W-:Y:S01]  /*2080*/  UMOV UR9, 0x3f3c71c7 ;  /* 0x3f3c71c700097882 */ /* 0x000fe20000000000 */
[----:B------:R-:W-:Y:S02]  /*2090*/  DMUL R22, R16, R22 ;  /* 0x0000001610167228 */ /* 0x000fe40000000000 */
[----:B------:R-:W-:-:S03]  /*20a0*/  DMUL R16, R24, R24 ;  /* 0x0000001818107228 */ /* 0x000fc60000000000 */
[----:B------:R-:W-:Y:S01]  /*20b0*/  DFMA R2, R6, R2, UR8 ;  /* 0x0000000806027e2b */ /* 0x000fe20008000002 */
[----:B------:R-:W-:Y:S01]  /*20c0*/  UMOV UR8, 0x9242b910 ;  /* 0x9242b91000087882 */ /* 0x000fe20000000000 */
[----:B------:R-:W-:-:S03]  /*20d0*/  UMOV UR9, 0x3f624924 ;  /* 0x3f62492400097882 */ /* 0x000fc60000000000 */
[----:B------:R-:W-:Y:S01]  /*20e0*/  IADD3 R5, PT, PT, R23, 0x100000, RZ ;  /* 0x0010000017057810 */ /* 0x000fe20007ffe0ff */
[----:B------:R-:W-:Y:S02]  /*20f0*/  IMAD.MOV.U32 R4, RZ, RZ, R22 ;  /* 0x000000ffff047224 */ /* 0x000fe400078e0016 */
[----:B------:R-:W-:Y:S01]  /*2100*/  DFMA R2, R6, R2, UR8 ;  /* 0x0000000806027e2b */ /* 0x000fe20008000002 */
[----:B------:R-:W-:Y:S01]  /*2110*/  UMOV UR8, 0x99999dfb ;  /* 0x99999dfb00087882 */ /* 0x000fe20000000000 */
[----:B------:R-:W-:-:S06]  /*2120*/  UMOV UR9, 0x3f899999 ;  /* 0x3f89999900097882 */ /* 0x000fcc0000000000 */
[----:B------:R-:W-:Y:S01]  /*2130*/  DFMA R2, R6, R2, UR8 ;  /* 0x0000000806027e2b */ /* 0x000fe20008000002 */
[----:B------:R-:W-:Y:S01]  /*2140*/  UMOV UR8, 0x55555555 ;  /* 0x5555555500087882 */ /* 0x000fe20000000000 */
[----:B------:R-:W-:-:S06]  /*2150*/  UMOV UR9, 0x3fb55555 ;  /* 0x3fb5555500097882 */ /* 0x000fcc0000000000 */
[----:B------:R-:W-:-:S08]  /*2160*/  DFMA R20, R6, R2, UR8 ;  /* 0x0000000806147e2b */ /* 0x000fd00008000002 */
[----:B------:R-:W-:Y:S01]  /*2170*/  DADD R18, -R20, UR8 ;  /* 0x0000000814127e29 */ /* 0x000fe20008000100 */
[----:B------:R-:W-:Y:S01]  /*2180*/  UMOV UR8, 0xb9e7b0 ;  /* 0x00b9e7b000087882 */ /* 0x000fe20000000000 */
[----:B------:R-:W-:-:S06]  /*2190*/  UMOV UR9, 0x3c46a4cb ;  /* 0x3c46a4cb00097882 */ /* 0x000fcc0000000000 */
[----:B------:R-:W-:Y:S02]  /*21a0*/  DFMA R18, R6, R2, R18 ;  /* 0x000000020612722b */ /* 0x000fe40000000012 */
[C---:B------:R-:W-:Y:S02]  /*21b0*/  DFMA R2, R24.reuse, R24, -R16 ;  /* 0x000000181802722b */ /* 0x040fe40000000810 */
[----:B------:R-:W-:-:S04]  /*21c0*/  DMUL R6, R24, R16 ;  /* 0x0000001018067228 */ /* 0x000fc80000000000 */
[----:B------:R-:W-:Y:S01]  /*21d0*/  DADD R18, R18, -UR8 ;  /* 0x8000000812127e29 */ /* 0x000fe20008000000 */
[----:B------:R-:W-:Y:S01]  /*21e0*/  UMOV UR8, 0x80000000 ;  /* 0x8000000000087882 */ /* 0x000fe20000000000 */
[C---:B------:R-:W-:Y:S01]  /*21f0*/  DFMA R2, R24.reuse, R4, R2 ;  /* 0x000000041802722b */ /* 0x040fe20000000002 */
[----:B------:R-:W-:Y:S01]  /*2200*/  UMOV UR9, 0x43300000 ;  /* 0x4330000000097882 */ /* 0x000fe20000000000 */
[----:B------:R-:W-:-:S08]  /*2210*/  DFMA R4, R24, R16, -R6 ;  /* 0x000000101804722b */ /* 0x000fd00000000806 */
[----:B------:R-:W-:Y:S02]  /*2220*/  DFMA R4, R22, R16, R4 ;  /* 0x000000101604722b */ /* 0x000fe40000000004 */
[----:B------:R-:W-:-:S06]  /*2230*/  DADD R16, R20, R18 ;  /* 0x0000000014107229 */ /* 0x000fcc0000000012 */
[----:B------:R-:W-:Y:S02]  /*2240*/  DFMA R2, R24, R2, R4 ;  /* 0x000000021802722b */ /* 0x000fe40000000004 */
[----:B------:R-:W-:Y:S02]  /*2250*/  DADD R20, R20, -R16 ;  /* 0x0000000014147229 */ /* 0x000fe40000000810 */
[----:B------:R-:W-:-:S06]  /*2260*/  DMUL R4, R16, R6 ;  /* 0x0000000610047228 */ /* 0x000fcc0000000000 */
[----:B------:R-:W-:Y:S02]  /*2270*/  DADD R20, R18, R20 ;  /* 0x0000000012147229 */ /* 0x000fe40000000014 */
[----:B------:R-:W-:-:S08]  /*2280*/  DFMA R18, R16, R6, -R4 ;  /* 0x000000061012722b */ /* 0x000fd00000000804 */
[----:B------:R-:W-:-:S08]  /*2290*/  DFMA R2, R16, R2, R18 ;  /* 0x000000021002722b */ /* 0x000fd00000000012 */
[----:B------:R-:W-:-:S08]  /*22a0*/  DFMA R20, R20, R6, R2 ;  /* 0x000000061414722b */ /* 0x000fd00000000002 */
[----:B------:R-:W-:-:S08]  /*22b0*/  DADD R6, R4, R20 ;  /* 0x0000000004067229 */ /* 0x000fd00000000014 */
[--C-:B------:R-:W-:Y:S02]  /*22c0*/  DADD R2, R24, R6.reuse ;  /* 0x0000000018027229 */ /* 0x100fe40000000006 */
[----:B------:R-:W-:-:S06]  /*22d0*/  DADD R4, R4, -R6 ;  /* 0x0000000004047229 */ /* 0x000fcc0000000806 */
[----:B------:R-:W-:Y:S02]  /*22e0*/  DADD R24, R24, -R2 ;  /* 0x0000000018187229 */ /* 0x000fe40000000802 */
[----:B------:R-:W-:-:S06]  /*22f0*/  DADD R4, R20, R4 ;  /* 0x0000000014047229 */ /* 0x000fcc0000000004 */
[----:B------:R-:W-:Y:S01]  /*2300*/  DADD R24, R6, R24 ;  /* 0x0000000006187229 */ /* 0x000fe20000000018 */
[C---:B------:R-:W-:Y:S02]  /*2310*/  VIADD R6, R27.reuse, 0xfffffc01 ;  /* 0xfffffc011b067836 */ /* 0x040fe40000000000 */
[----:B------:R-:W-:Y:S02]  /*2320*/  HFMA2 R7, -RZ, RZ, 3.59375, 0 ;  /* 0x43300000ff077431 */ /* 0x000fe400000001ff */
[----:B------:R-:W-:-:S03]  /*2330*/  @P1 VIADD R6, R27, 0xfffffc02 ;  /* 0xfffffc021b061836 */ /* 0x000fc60000000000 */
[----:B------:R-:W-:Y:S02]  /*2340*/  DADD R4, R4, R24 ;  /* 0x0000000004047229 */ /* 0x000fe40000000018 */
[----:B------:R-:W-:-:S06]  /*2350*/  LOP3.LUT R6, R6, 0x80000000, RZ, 0x3c, !PT ;  /* 0x8000000006067812 */ /* 0x000fcc00078e3cff */
[----:B------:R-:W-:Y:S01]  /*2360*/  DADD R6, R6, -UR8 ;  /* 0x8000000806067e29 */ /* 0x000fe20008000000 */
[----:B------:R-:W-:Y:S01]  /*2370*/  UMOV UR8, 0xfefa39ef ;  /* 0xfefa39ef00087882 */ /* 0x000fe20000000000 */
[----:B------:R-:W-:Y:S01]  /*2380*/  DADD R22, R22, R4 ;  /* 0x0000000016167229 */ /* 0x000fe20000000004 */
[----:B------:R-:W-:-:S07]  /*2390*/  UMOV UR9, 0x3fe62e42 ;  /* 0x3fe62e4200097882 */ /* 0x000fce0000000000 */
[----:B------:R-:W-:-:S08]  /*23a0*/  DADD R16, R2, R22 ;  /* 0x0000000002107229 */ /* 0x000fd00000000016 */
[--C-:B------:R-:W-:Y:S02]  /*23b0*/  DFMA R4, R6, UR8, R16.reuse ;  /* 0x0000000806047c2b */ /* 0x100fe40008000010 */
[----:B------:R-:W-:-:S06]  /*23c0*/  DADD R18, R2, -R16 ;  /* 0x0000000002127229 */ /* 0x000fcc0000000810 */
[----:B------:R-:W-:Y:S02]  /*23d0*/  DFMA R2, R6, -UR8, R4 ;  /* 0x8000000806027c2b */ /* 0x000fe40008000004 */
[----:B------:R-:W-:-:S06]  /*23e0*/  DADD R18, R22, R18 ;  /* 0x0000000016127229 */ /* 0x000fcc0000000012 */
[----:B------:R-:W-:-:S08]  /*23f0*/  DADD R2, -R16, R2 ;  /* 0x0000000010027229 */ /* 0x000fd00000000102 */
[----:B------:R-:W-:-:S08]  /*2400*/  DADD R2, R18, -R2 ;  /* 0x0000000012027229 */ /* 0x000fd00000000802 */
[----:B------:R-:W-:-:S08]  /*2410*/  DFMA R6, R6, UR10, R2 ;  /* 0x0000000a06067c2b */ /* 0x000fd00008000002 */
[----:B------:R-:W-:-:S08]  /*2420*/  DADD R2, R4, R6 ;  /* 0x0000000004027229 */ /* 0x000fd00000000006 */
[----:B------:R-:W-:Y:S02]  /*2430*/  DADD R4, R4, -R2 ;  /* 0x0000000004047229 */ /* 0x000fe40000000802 */
[----:B------:R-:W-:-:S06]  /*2440*/  DMUL R20, R2, 1.5 ;  /* 0x3ff8000002147828 */ /* 0x000fcc0000000000 */
[----:B------:R-:W-:Y:S02]  /*2450*/  DADD R4, R6, R4 ;  /* 0x0000000006047229 */ /* 0x000fe40000000004 */
[----:B------:R-:W-:Y:S01]  /*2460*/  DFMA R18, R2, 1.5, -R20 ;  /* 0x3ff800000212782b */ /* 0x000fe20000000814 */
[----:B------:R-:W-:Y:S02]  /*2470*/  IMAD.MOV.U32 R2, RZ, RZ, 0x652b82fe ;  /* 0x652b82feff027424 */ /* 0x000fe400078e00ff */
[----:B------:R-:W-:-:S05]  /*2480*/  IMAD.MOV.U32 R3, RZ, RZ, 0x3ff71547 ;  /* 0x3ff71547ff037424 */ /* 0x000fca00078e00ff */
[----:B------:R-:W-:-:S08]  /*2490*/  DFMA R18, R4, 1.5, R18 ;  /* 0x3ff800000412782b */ /* 0x000fd00000000012 */
[----:B------:R-:W-:-:S08]  /*24a0*/  DADD R4, R20, R18 ;  /* 0x0000000014047229 */ /* 0x000fd00000000012 */
[----:B------:R-:W-:Y:S02]  /*24b0*/  DFMA R2, R4, R2, 6.75539944105574400000e+15 ;  /* 0x433800000402742b */ /* 0x000fe40000000002 */
[----:B------:R-:W-:Y:S01]  /*24c0*/  FSETP.GEU.AND P0, PT, |R5|, 4.1917929649353027344, PT ;  /* 0x4086232b0500780b */ /* 0x000fe20003f0e200 */
[----:B------:R-:W-:-:S05]  /*24d0*/  DADD R20, R20, -R4 ;  /* 0x0000000014147229 */ /* 0x000fca0000000804 */
[----:B------:R-:W-:-:S03]  /*24e0*/  DADD R6, R2, -6.75539944105574400000e+15 ;  /* 0xc338000002067429 */ /* 0x000fc60000000000 */
[----:B------:R-:W-:-:S05]  /*24f0*/  DADD R18, R18, R20 ;  /* 0x0000000012127229 */ /* 0x000fca0000000014 */
[----:B------:R-:W-:Y:S01]  /*2500*/  DFMA R16, R6, -UR8, R4 ;  /* 0x8000000806107c2b */ /* 0x000fe20008000004 */
[----:B------:R-:W-:Y:S01]  /*2510*/  UMOV UR8, 0x3b39803f ;  /* 0x3b39803f00087882 */ /* 0x000fe20000000000 */
[----:B------:R-:W-:-:S06]  /*2520*/  UMOV UR9, 0x3c7abc9e ;  /* 0x3c7abc9e00097882 */ /* 0x000fcc0000000000 */
[----:B------:R-:W-:Y:S01]  /*2530*/  DFMA R16, R6, -UR8, R16 ;  /* 0x8000000806107c2b */ /* 0x000fe20008000010 */
[----:B------:R-:W-:Y:S01]  /*2540*/  UMOV UR8, 0x69ce2bdf ;  /* 0x69ce2bdf00087882 */ /* 0x000fe20000000000 */
[----:B------:R-:W-:Y:S01]  /*2550*/  IMAD.MOV.U32 R6, RZ, RZ, -0x35dec16 ;  /* 0xfca213eaff067424 */ /* 0x000fe200078e00ff */
[----:B------:R-:W-:Y:S01]  /*2560*/  MOV R7, 0x3e928af3 ;  /* 0x3e928af300077802 */ /* 0x000fe20000000f00 */
[----:B------:R-:W-:-:S05]  /*2570*/  UMOV UR9, 0x3e5ade15 ;  /* 0x3e5ade1500097882 */ /* 0x000fca0000000000 */
[----:B------:R-:W-:Y:S01]  /*2580*/  DFMA R6, R16, UR8, R6 ;  /* 0x0000000810067c2b */ /* 0x000fe20008000006 */
[----:B------:R-:W-:Y:S01]  /*2590*/  UMOV UR8, 0x62401315 ;  /* 0x6240131500087882 */ /* 0x000fe20000000000 */
[----:B------:R-:W-:-:S06]  /*25a0*/  UMOV UR9, 0x3ec71dee ;  /* 0x3ec71dee00097882 */ /* 0x000fcc0000000000 */
[----:B------:R-:W-:Y:S01]  /*25b0*/  DFMA R6, R16, R6, UR8 ;  /* 0x0000000810067e2b */ /* 0x000fe20008000006 */
        /* <DEDUP_REMOVED lines=20> */
[----:B------:R-:W-:-:S08]  /*2700*/  DFMA R6, R16, R6, UR8 ;  /* 0x0000000810067e2b */ /* 0x000fd00008000006 */
[----:B------:R-:W-:-:S08]  /*2710*/  DFMA R6, R16, R6, 1 ;  /* 0x3ff000001006742b */ /* 0x000fd00000000006 */
[----:B------:R-:W-:-:S10]  /*2720*/  DFMA R6, R16, R6, 1 ;  /* 0x3ff000001006742b */ /* 0x000fd40000000006 */
[----:B------:R-:W-:Y:S02]  /*2730*/  IMAD R17, R2, 0x100000, R7 ;  /* 0x0010000002117824 */ /* 0x000fe400078e0207 */
[----:B------:R-:W-:Y:S01]  /*2740*/  IMAD.MOV.U32 R16, RZ, RZ, R6 ;  /* 0x000000ffff107224 */ /* 0x000fe200078e0006 */
[----:B------:R-:W-:Y:S06]  /*2750*/  @!P0 BRA `(.L_x_48) ;  /* 0x0000000000308947 */ /* 0x000fec0003800000 */
[----:B------:R-:W-:Y:S01]  /*2760*/  FSETP.GEU.AND P1, PT, |R5|, 4.2275390625, PT ;  /* 0x408748000500780b */ /* 0x000fe20003f2e200 */
[C---:B------:R-:W-:Y:S02]  /*2770*/  DADD R16, R4.reuse, +INF ;  /* 0x7ff0000004107429 */ /* 0x040fe40000000000 */
[----:B------:R-:W-:-:S08]  /*2780*/  DSETP.GEU.AND P0, PT, R4, RZ, PT ;  /* 0x000000ff0400722a */ /* 0x000fd00003f0e000 */
[----:B------:R-:W-:Y:S02]  /*2790*/  FSEL R16, R16, RZ, P0 ;  /* 0x000000ff10107208 */ /* 0x000fe40000000000 */
[----:B------:R-:W-:Y:S02]  /*27a0*/  @!P1 LEA.HI R3, R2, R2, RZ, 0x1 ;  /* 0x0000000202039211 */ /* 0x000fe400078f08ff */
[----:B------:R-:W-:Y:S02]  /*27b0*/  FSEL R17, R17, RZ, P0 ;  /* 0x000000ff11117208 */ /* 0x000fe40000000000 */
[----:B------:R-:W-:-:S04]  /*27c0*/  @!P1 SHF.R.S32.HI R3, RZ, 0x1, R3 ;  /* 0x00000001ff039819 */ /* 0x000fc80000011403 */
[----:B------:R-:W-:Y:S01]  /*27d0*/  @!P1 LEA R7, R3, R7, 0x14 ;  /* 0x0000000703079211 */ /* 0x000fe200078ea0ff */
[----:B------:R-:W-:-:S05]  /*27e0*/  @!P1 IMAD.IADD R2, R2, 0x1, -R3 ;  /* 0x0000000102029824 */ /* 0x000fca00078e0a03 */
[----:B------:R-:W-:Y:S01]  /*27f0*/  @!P1 LEA R3, R2, 0x3ff00000, 0x14 ;  /* 0x3ff0000002039811 */ /* 0x000fe200078ea0ff */
[----:B------:R-:W-:-:S06]  /*2800*/  @!P1 IMAD.MOV.U32 R2, RZ, RZ, RZ ;  /* 0x000000ffff029224 */ /* 0x000fcc00078e00ff */
[----:B------:R-:W-:-:S11]  /*2810*/  @!P1 DMUL R16, R6, R2 ;  /* 0x0000000206109228 */ /* 0x000fd60000000000 */
.L_x_48:
[----:B------:R-:W-:Y:S01]  /*2820*/  DFMA R18, R18, R16, R16 ;  /* 0x000000101212722b */ /* 0x000fe20000000010 */
[----:B------:R-:W-:Y:S01]  /*2830*/  IMAD.MOV.U32 R27, RZ, RZ, 0x0 ;  /* 0x00000000ff1b7424 */ /* 0x000fe200078e00ff */
[----:B------:R-:W-:-:S08]  /*2840*/  DSETP.NEU.AND P0, PT, |R16|, +INF , PT ;  /* 0x7ff000001000742a */ /* 0x000fd00003f0d200 */
[----:B------:R-:W-:Y:S02]  /*2850*/  FSEL R2, R16, R18, !P0 ;  /* 0x0000001210027208 */ /* 0x000fe40004000000 */
[----:B------:R-:W-:Y:S01]  /*2860*/  FSEL R16, R17, R19, !P0 ;  /* 0x0000001311107208 */ /* 0x000fe20004000000 */
[----:B------:R-:W-:Y:S06]  /*2870*/  RET.REL.NODEC R26 `(_Z21integrate_orbit_eulerPfS_S_S_) ;  /* 0xffffffd41ae07950 */ /* 0x000fec0003c3ffff */
.L_x_49:
        /* <DEDUP_REMOVED lines=16> */
.L_x_53:


//--------------------- .nv.shared.reserved.0     --------------------------
	.section	.nv.shared.reserved.0,"aw",@nobits
	.weak		__nv_reservedSMEM_offset_0_alias
	.size		__nv_reservedSMEM_offset_0_alias, 0, 64
	.other		__nv_reservedSMEM_offset_0_alias,@"STO_CUDA_RESERVED_SHARED STV_DEFAULT"
__nv_reservedSMEM_offset_0_alias:
	.zero		0
	.zero		64


//--------------------- .nv.constant0._Z6squarePf --------------------------
	.section	.nv.constant0._Z6squarePf,"a",@progbits
	.sectionflags	@""
	.align	4
.nv.constant0._Z6squarePf:
	.zero		904


//--------------------- .nv.constant0._Z21integrate_orbit_eulerPfS_S_S_ --------------------------
	.section	.nv.constant0._Z21integrate_orbit_eulerPfS_S_S_,"a",@progbits
	.sectionflags	@""
	.align	4
.nv.constant0._Z21integrate_orbit_eulerPfS_S_S_:
	.zero		928


//--------------------- SYMBOLS --------------------------

	.type		.nv.reservedSmem.offset0,@object
	.size		.nv.reservedSmem.offset0,0x4
